	.target	sm_90a

	.elftype	@"ET_EXEC"


//--------------------- .note.nv.tkinfo           --------------------------
	.section	.note.nv.tkinfo,"",@"SHT_NOTE"
	.sectionflags	@"SHF_NOTE_NV_TKINFO"
	.tkinfo
        /*0018*/ 	.word	0x00000002
        /*0030*/ 	.string	""
        /*0030*/ 	.string	"ptxas"
        /*0030*/ 	.string	"Cuda compilation tools, release 13.0, V13.0.88"
        /*0030*/ 	.string	"Build cuda_13.0.r13.0/compiler.36424714_0"
        /*0030*/ 	.string	"-arch sm_90a -m 64 "



//--------------------- .note.nv.cuinfo           --------------------------
	.section	.note.nv.cuinfo,"",@"SHT_NOTE"
	.sectionflags	@"SHF_NOTE_NV_CUINFO"
        /*0018*/ 	.short	0x0002
        /*001a*/ 	.short	0x005a
        /*001c*/ 	.short	0x0082
	.zero		2


//--------------------- .nv.info                  --------------------------
	.section	.nv.info,"",@"SHT_CUDA_INFO"
	.align	4


	//----- nvinfo : EIATTR_REGCOUNT
	.align		4
        /*0000*/ 	.byte	0x04, 0x2f
        /*0002*/ 	.short	(.L_15 - .L_14)
	.align		4
.L_14:
        /*0004*/ 	.word	index@(_ZN7cutlass13device_kernelINS_4gemm6kernel13GemmUniversalIN4cute5tupleIJiiiiEEENS1_10collective13CollectiveMmaINS1_34MainloopSm90TmaGmmaWarpSpecializedILi2ENS5_IJNS4_1CILi8EEENSA_ILi1EEESC_EEENS1_35KernelTmaWarpSpecializedCooperativeEEENS5_IJNSA_ILi128EEENSA_ILi64EEESG_EEENS_10tfloat32_tENS5_IJlSC_lEEESJ_SK_NS4_8TiledMMAINS4_8MMA_AtomIJNS4_4SM904GMMA29MMA_64x64x8_F32TF32TF32_SS_TNILNSO_7ScaleInE1ELSQ_1EEEEEENS4_6LayoutINS5_IJNSA_ILi2EEESC_SC_EEENS5_IJSC_NSA_ILi0EEESW_EEEEENS5_IJNS4_10UnderscoreESZ_SZ_EEEEENS4_13SM90_TMA_LOADENS4_14ComposedLayoutINS4_7SwizzleILi3ELi4ELi3EEENS4_18smem_ptr_flag_bitsILi32EEENST_INS5_IJSB_NSA_ILi32EEEEEENS5_IJS18_SC_EEEEEEEvNS4_8identityENS4_23SM90_TMA_LOAD_MULTICASTES1C_vS1D_EENS_8epilogue10collective6detail29Sm90TmaWarpSpecializedAdapterINS1H_15DefaultEpilogueISJ_SK_SK_NS1G_6thread17LinearCombinationISJ_Li1EffLNS1L_9ScaleType4KindE0ELNS_15FloatRoundStyleE2ESJ_EENS1_15EpilogueDefaultEEEEEvvEEEEvNT_6ParamsE)
        /*0008*/ 	.word	0x000000a8


	//----- nvinfo : EIATTR_FRAME_SIZE
	.align		4
.L_15:
        /*000c*/ 	.byte	0x04, 0x11
        /*000e*/ 	.short	(.L_17 - .L_16)
	.align		4
.L_16:
        /*0010*/ 	.word	index@(_ZN7cutlass13device_kernelINS_4gemm6kernel13GemmUniversalIN4cute5tupleIJiiiiEEENS1_10collective13CollectiveMmaINS1_34MainloopSm90TmaGmmaWarpSpecializedILi2ENS5_IJNS4_1CILi8EEENSA_ILi1EEESC_EEENS1_35KernelTmaWarpSpecializedCooperativeEEENS5_IJNSA_ILi128EEENSA_ILi64EEESG_EEENS_10tfloat32_tENS5_IJlSC_lEEESJ_SK_NS4_8TiledMMAINS4_8MMA_AtomIJNS4_4SM904GMMA29MMA_64x64x8_F32TF32TF32_SS_TNILNSO_7ScaleInE1ELSQ_1EEEEEENS4_6LayoutINS5_IJNSA_ILi2EEESC_SC_EEENS5_IJSC_NSA_ILi0EEESW_EEEEENS5_IJNS4_10UnderscoreESZ_SZ_EEEEENS4_13SM90_TMA_LOADENS4_14ComposedLayoutINS4_7SwizzleILi3ELi4ELi3EEENS4_18smem_ptr_flag_bitsILi32EEENST_INS5_IJSB_NSA_ILi32EEEEEENS5_IJS18_SC_EEEEEEEvNS4_8identityENS4_23SM90_TMA_LOAD_MULTICASTES1C_vS1D_EENS_8epilogue10collective6detail29Sm90TmaWarpSpecializedAdapterINS1H_15DefaultEpilogueISJ_SK_SK_NS1G_6thread17LinearCombinationISJ_Li1EffLNS1L_9ScaleType4KindE0ELNS_15FloatRoundStyleE2ESJ_EENS1_15EpilogueDefaultEEEEEvvEEEEvNT_6ParamsE)
        /*0014*/ 	.word	0x00000000


	//----- nvinfo : EIATTR_MIN_STACK_SIZE
	.align		4
.L_17:
        /*0018*/ 	.byte	0x04, 0x12
        /*001a*/ 	.short	(.L_19 - .L_18)
	.align		4
.L_18:
        /*001c*/ 	.word	index@(_ZN7cutlass13device_kernelINS_4gemm6kernel13GemmUniversalIN4cute5tupleIJiiiiEEENS1_10collective13CollectiveMmaINS1_34MainloopSm90TmaGmmaWarpSpecializedILi2ENS5_IJNS4_1CILi8EEENSA_ILi1EEESC_EEENS1_35KernelTmaWarpSpecializedCooperativeEEENS5_IJNSA_ILi128EEENSA_ILi64EEESG_EEENS_10tfloat32_tENS5_IJlSC_lEEESJ_SK_NS4_8TiledMMAINS4_8MMA_AtomIJNS4_4SM904GMMA29MMA_64x64x8_F32TF32TF32_SS_TNILNSO_7ScaleInE1ELSQ_1EEEEEENS4_6LayoutINS5_IJNSA_ILi2EEESC_SC_EEENS5_IJSC_NSA_ILi0EEESW_EEEEENS5_IJNS4_10UnderscoreESZ_SZ_EEEEENS4_13SM90_TMA_LOADENS4_14ComposedLayoutINS4_7SwizzleILi3ELi4ELi3EEENS4_18smem_ptr_flag_bitsILi32EEENST_INS5_IJSB_NSA_ILi32EEEEEENS5_IJS18_SC_EEEEEEEvNS4_8identityENS4_23SM90_TMA_LOAD_MULTICASTES1C_vS1D_EENS_8epilogue10collective6detail29Sm90TmaWarpSpecializedAdapterINS1H_15DefaultEpilogueISJ_SK_SK_NS1G_6thread17LinearCombinationISJ_Li1EffLNS1L_9ScaleType4KindE0ELNS_15FloatRoundStyleE2ESJ_EENS1_15EpilogueDefaultEEEEEvvEEEEvNT_6ParamsE)
        /*0020*/ 	.word	0x00000000
.L_19:


//--------------------- .nv.compat                --------------------------
	.section	.nv.compat,"",@"SHT_CUDA_COMPAT_INFO"
	.align	4
        /*0000*/ 	.byte	0x02, 0x09, 0x01, 0x00, 0x02, 0x02, 0x04, 0x00, 0x02, 0x05, 0x05, 0x00, 0x03, 0x07, 0x01, 0x01
        /*0010*/ 	.byte	0x02, 0x03, 0x01, 0x00, 0x02, 0x06, 0x01, 0x00, 0x04, 0x0b, 0x08, 0x00, 0x00, 0x00, 0x00, 0x00
        /*0020*/ 	.byte	0x00, 0x00, 0x00, 0x00


//--------------------- .nv.info._ZN7cutlass13device_kernelINS_4gemm6kernel13GemmUniversalIN4cute5tupleIJiiiiEEENS1_10collective13CollectiveMmaINS1_34MainloopSm90TmaGmmaWarpSpecializedILi2ENS5_IJNS4_1CILi8EEENSA_ILi1EEESC_EEENS1_35KernelTmaWarpSpecializedCooperativeEEENS5_IJNSA_ILi128EEENSA_ILi64EEESG_EEENS_10tfloat32_tENS5_IJlSC_lEEESJ_SK_NS4_8TiledMMAINS4_8MMA_AtomIJNS4_4SM904GMMA29MMA_64x64x8_F32TF32TF32_SS_TNILNSO_7ScaleInE1ELSQ_1EEEEEENS4_6LayoutINS5_IJNSA_ILi2EEESC_SC_EEENS5_IJSC_NSA_ILi0EEESW_EEEEENS5_IJNS4_10UnderscoreESZ_SZ_EEEEENS4_13SM90_TMA_LOADENS4_14ComposedLayoutINS4_7SwizzleILi3ELi4ELi3EEENS4_18smem_ptr_flag_bitsILi32EEENST_INS5_IJSB_NSA_ILi32EEEEEENS5_IJS18_SC_EEEEEEEvNS4_8identityENS4_23SM90_TMA_LOAD_MULTICASTES1C_vS1D_EENS_8epilogue10collective6detail29Sm90TmaWarpSpecializedAdapterINS1H_15DefaultEpilogueISJ_SK_SK_NS1G_6thread17LinearCombinationISJ_Li1EffLNS1L_9ScaleType4KindE0ELNS_15FloatRoundStyleE2ESJ_EENS1_15EpilogueDefaultEEEEEvvEEEEvNT_6ParamsE --------------------------
	.section	.nv.info._ZN7cutlass13device_kernelINS_4gemm6kernel13GemmUniversalIN4cute5tupleIJiiiiEEENS1_10collective13CollectiveMmaINS1_34MainloopSm90TmaGmmaWarpSpecializedILi2ENS5_IJNS4_1CILi8EEENSA_ILi1EEESC_EEENS1_35KernelTmaWarpSpecializedCooperativeEEENS5_IJNSA_ILi128EEENSA_ILi64EEESG_EEENS_10tfloat32_tENS5_IJlSC_lEEESJ_SK_NS4_8TiledMMAINS4_8MMA_AtomIJNS4_4SM904GMMA29MMA_64x64x8_F32TF32TF32_SS_TNILNSO_7ScaleInE1ELSQ_1EEEEEENS4_6LayoutINS5_IJNSA_ILi2EEESC_SC_EEENS5_IJSC_NSA_ILi0EEESW_EEEEENS5_IJNS4_10UnderscoreESZ_SZ_EEEEENS4_13SM90_TMA_LOADENS4_14ComposedLayoutINS4_7SwizzleILi3ELi4ELi3EEENS4_18smem_ptr_flag_bitsILi32EEENST_INS5_IJSB_NSA_ILi32EEEEEENS5_IJS18_SC_EEEEEEEvNS4_8identityENS4_23SM90_TMA_LOAD_MULTICASTES1C_vS1D_EENS_8epilogue10collective6detail29Sm90TmaWarpSpecializedAdapterINS1H_15DefaultEpilogueISJ_SK_SK_NS1G_6thread17LinearCombinationISJ_Li1EffLNS1L_9ScaleType4KindE0ELNS_15FloatRoundStyleE2ESJ_EENS1_15EpilogueDefaultEEEEEvvEEEEvNT_6ParamsE,"",@"SHT_CUDA_INFO"
	.sectionflags	@""
	.align	4


	//----- nvinfo : EIATTR_CUDA_API_VERSION
	.align		4
        /*0000*/ 	.byte	0x04, 0x37
        /*0002*/ 	.short	(.L_21 - .L_20)
.L_20:
        /*0004*/ 	.word	0x00000082


	//----- nvinfo : EIATTR_KPARAM_INFO
	.align		4
.L_21:
        /*0008*/ 	.byte	0x04, 0x17
        /*000a*/ 	.short	(.L_23 - .L_22)
.L_22:
        /*000c*/ 	.word	0x00000000
        /*0010*/ 	.short	0x0000
        /*0012*/ 	.short	0x0070
        /*0014*/ 	.byte	0x00, 0xf0, 0x01, 0x10


	//----- nvinfo : EIATTR_SPARSE_MMA_MASK
	.align		4
.L_23:
        /*0018*/ 	.byte	0x03, 0x50
        /*001a*/ 	.short	0x0000


	//----- nvinfo : EIATTR_MAXREG_COUNT
	.align		4
        /*001c*/ 	.byte	0x03, 0x1b
        /*001e*/ 	.short	0x00a8


	//----- nvinfo : EIATTR_NUM_BARRIERS
	.align		4
        /*0020*/ 	.byte	0x02, 0x4c
        /*0022*/ 	.byte	0x01
	.zero		1


	//----- nvinfo : EIATTR_EXTERNS
	.align		4
        /*0024*/ 	.byte	0x04, 0x0f
        /*0026*/ 	.short	(.L_25 - .L_24)


	//   ....[0]....
	.align		4
.L_24:
        /*0028*/ 	.word	index@(__assertfail)


	//----- nvinfo : EIATTR_MERCURY_ISA_VERSION
	.align		4
.L_25:
        /*002c*/ 	.byte	0x03, 0x5f
        /*002e*/ 	.short	0x0101


	//----- nvinfo : EIATTR_INT_WARP_WIDE_INSTR_OFFSETS
	.align		4
        /*0030*/ 	.byte	0x04, 0x31
        /*0032*/ 	.short	(.L_27 - .L_26)


	//   ....[0]....
.L_26:
        /*0034*/ 	.word	0x00000490


	//   ....[1]....
        /*0038*/ 	.word	0x000004b0


	//   ....[2]....
        /*003c*/ 	.word	0x00000660


	//   ....[3]....
        /*0040*/ 	.word	0x00002930


	//----- nvinfo : EIATTR_COOP_GROUP_MASK_REGIDS
	.align		4
.L_27:
        /*0044*/ 	.byte	0x04, 0x29
        /*0046*/ 	.short	(.L_29 - .L_28)


	//   ....[0]....
.L_28:
        /*0048*/ 	.word	0xffffffff


	//   ....[1]....
        /*004c*/ 	.word	0xffffffff


	//   ....[2]....
        /*0050*/ 	.word	0xffffffff


	//   ....[3]....
        /*0054*/ 	.word	0xffffffff


	//   ....[4]....
        /*0058*/ 	.word	0xffffffff


	//   ....[5]....
        /*005c*/ 	.word	0xffffffff


	//----- nvinfo : EIATTR_COOP_GROUP_INSTR_OFFSETS
	.align		4
.L_29:
        /*0060*/ 	.byte	0x04, 0x28
        /*0062*/ 	.short	(.L_31 - .L_30)


	//   ....[0]....
.L_30:
        /*0064*/ 	.word	0x00000060


	//   ....[1]....
        /*0068*/ 	.word	0x00000070


	//   ....[2]....
        /*006c*/ 	.word	0x00000130


	//   ....[3]....
        /*0070*/ 	.word	0x000002c0


	//   ....[4]....
        /*0074*/ 	.word	0x000007c0


	//   ....[5]....
        /*0078*/ 	.word	0x00001440


	//----- nvinfo : EIATTR_REG_RECONFIG
	.align		4
.L_31:
        /*007c*/ 	.byte	0x01, 0x54
	.zero		2


	//----- nvinfo : EIATTR_SYSCALL_OFFSETS
	.align		4
        /*0080*/ 	.byte	0x04, 0x46
        /*0082*/ 	.short	(.L_33 - .L_32)


	//   ....[0]....
.L_32:
        /*0084*/ 	.word	0x00001630


	//----- nvinfo : EIATTR_MBARRIER_INSTR_OFFSETS
	.align		4
.L_33:
        /*0088*/ 	.byte	0x04, 0x39
        /*008a*/ 	.short	(.L_35 - .L_34)


	//   ....[0]....
.L_34:
        /*008c*/ 	.word	0x00000260
        /*0090*/ 	.word	0x000000ff
        /*0094*/ 	.word	0x00000000
        /*0098*/ 	.short	0x0100
        /*009a*/ 	.byte	0x08
	.zero		1


	//   ....[1]....
        /*009c*/ 	.word	0x00000270
        /*00a0*/ 	.word	0x000000ff
        /*00a4*/ 	.word	0x00000010
        /*00a8*/ 	.short	0x0100
        /*00aa*/ 	.byte	0x08
	.zero		1


	//   ....[2]....
        /*00ac*/ 	.word	0x00000280
        /*00b0*/ 	.word	0x000000ff
        /*00b4*/ 	.word	0x00000008
        /*00b8*/ 	.short	0x0100
        /*00ba*/ 	.byte	0x08
	.zero		1


	//   ....[3]....
        /*00bc*/ 	.word	0x00000290
        /*00c0*/ 	.word	0x000000ff
        /*00c4*/ 	.word	0x00000018
        /*00c8*/ 	.short	0x0100
        /*00ca*/ 	.byte	0x08
	.zero		1


	//   ....[4]....
        /*00cc*/ 	.word	0x000006f0
        /*00d0*/ 	.word	0x000000ff
        /*00d4*/ 	.word	0x00000030
        /*00d8*/ 	.short	0x0100
        /*00da*/ 	.byte	0x06
	.zero		1


	//   ....[5]....
        /*00dc*/ 	.word	0x00000770
        /*00e0*/ 	.word	0x000000ff
        /*00e4*/ 	.word	0x00000038
        /*00e8*/ 	.short	0x0100
        /*00ea*/ 	.byte	0x06
	.zero		1


	//   ....[6]....
        /*00ec*/ 	.word	0x000016f0
        /*00f0*/ 	.word	0x00000003
        /*00f4*/ 	.word	0x00000000
        /*00f8*/ 	.short	0x010a
        /*00fa*/ 	.byte	0x3f
	.zero		1


	//   ....[7]....
        /*00fc*/ 	.word	0x00001750
        /*0100*/ 	.word	0x00000003
        /*0104*/ 	.word	0x00000000
        /*0108*/ 	.short	0x010a
        /*010a*/ 	.byte	0x3f
	.zero		1


	//   ....[8]....
        /*010c*/ 	.word	0x00002000
        /*0110*/ 	.word	0x00000005
        /*0114*/ 	.word	0x00000000
        /*0118*/ 	.short	0x010a
        /*011a*/ 	.byte	0x3f
	.zero		1


	//   ....[9]....
        /*011c*/ 	.word	0x00002040
        /*0120*/ 	.word	0x00000005
        /*0124*/ 	.word	0x00000000
        /*0128*/ 	.short	0x010a
        /*012a*/ 	.byte	0x3f
	.zero		1


	//   ....[10]....
        /*012c*/ 	.word	0x000027e0
        /*0130*/ 	.word	0x00000004
        /*0134*/ 	.word	0x00000000
        /*0138*/ 	.short	0x0101
        /*013a*/ 	.byte	0x3f
	.zero		1


	//   ....[11]....
        /*013c*/ 	.word	0x000029a0
        /*0140*/ 	.word	0x00000000
        /*0144*/ 	.word	0x00000000
        /*0148*/ 	.short	0x0101
        /*014a*/ 	.byte	0x3f
	.zero		1


	//   ....[12]....
        /*014c*/ 	.word	0x00005c30
        /*0150*/ 	.word	0x00000017
        /*0154*/ 	.word	0x00000010
        /*0158*/ 	.short	0x010a
        /*015a*/ 	.byte	0x3f
	.zero		1


	//   ....[13]....
        /*015c*/ 	.word	0x00006210
        /*0160*/ 	.word	0x00000005
        /*0164*/ 	.word	0x00000038
        /*0168*/ 	.short	0x0101
        /*016a*/ 	.byte	0x3f
	.zero		1


	//   ....[14]....
        /*016c*/ 	.word	0x00006930
        /*0170*/ 	.word	0x00000007
        /*0174*/ 	.word	0x00000000
        /*0178*/ 	.short	0x010a
        /*017a*/ 	.byte	0x3f
	.zero		1


	//   ....[15]....
        /*017c*/ 	.word	0x000069b0
        /*0180*/ 	.word	0x00000005
        /*0184*/ 	.word	0x00000000
        /*0188*/ 	.short	0x010a
        /*018a*/ 	.byte	0x3f
	.zero		1


	//   ....[16]....
        /*018c*/ 	.word	0x00006a10
        /*0190*/ 	.word	0x00000003
        /*0194*/ 	.word	0x00000000
        /*0198*/ 	.short	0x010a
        /*019a*/ 	.byte	0x3f
	.zero		1


	//   ....[17]....
        /*019c*/ 	.word	0x00006a60
        /*01a0*/ 	.word	0x00000005
        /*01a4*/ 	.word	0x00000000
        /*01a8*/ 	.short	0x010a
        /*01aa*/ 	.byte	0x3f
	.zero		1


	//   ....[18]....
        /*01ac*/ 	.word	0x00006b30
        /*01b0*/ 	.word	0x00000017
        /*01b4*/ 	.word	0x00000010
        /*01b8*/ 	.short	0x010a
        /*01ba*/ 	.byte	0x3f
	.zero		1


	//   ....[19]....
        /*01bc*/ 	.word	0x00006c00
        /*01c0*/ 	.word	0x00000007
        /*01c4*/ 	.word	0x00000000
        /*01c8*/ 	.short	0x010a
        /*01ca*/ 	.byte	0x3f
	.zero		1


	//----- nvinfo : EIATTR_NUM_MBARRIERS
	.align		4
.L_35:
        /*01cc*/ 	.byte	0x03, 0x38
        /*01ce*/ 	.short	0x0006


	//----- nvinfo : EIATTR_EXIT_INSTR_OFFSETS
	.align		4
        /*01d0*/ 	.byte	0x04, 0x1c
        /*01d2*/ 	.short	(.L_37 - .L_36)


	//   ....[0]....
.L_36:
        /*01d4*/ 	.word	0x00000990


	//   ....[1]....
        /*01d8*/ 	.word	0x000011a0


	//   ....[2]....
        /*01dc*/ 	.word	0x000053b0


	//   ....[3]....
        /*01e0*/ 	.word	0x00005910


	//   ....[4]....
        /*01e4*/ 	.word	0x00006a00


	//----- nvinfo : EIATTR_MAX_THREADS
	.align		4
.L_37:
        /*01e8*/ 	.byte	0x04, 0x05
        /*01ea*/ 	.short	(.L_39 - .L_38)
.L_38:
        /*01ec*/ 	.word	0x00000180
        /*01f0*/ 	.word	0x00000001
        /*01f4*/ 	.word	0x00000001


	//----- nvinfo : EIATTR_CRS_STACK_SIZE
	.align		4
.L_39:
        /*01f8*/ 	.byte	0x04, 0x1e
        /*01fa*/ 	.short	(.L_41 - .L_40)
.L_40:
        /*01fc*/ 	.word	0x00000000


	//----- nvinfo : EIATTR_CBANK_PARAM_SIZE
	.align		4
.L_41:
        /*0200*/ 	.byte	0x03, 0x19
        /*0202*/ 	.short	0x0470


	//----- nvinfo : EIATTR_PARAM_CBANK
	.align		4
        /*0204*/ 	.byte	0x04, 0x0a
        /*0206*/ 	.short	(.L_43 - .L_42)
	.align		4
.L_42:
        /*0208*/ 	.word	index@(.nv.constant0._ZN7cutlass13device_kernelINS_4gemm6kernel13GemmUniversalIN4cute5tupleIJiiiiEEENS1_10collective13CollectiveMmaINS1_34MainloopSm90TmaGmmaWarpSpecializedILi2ENS5_IJNS4_1CILi8EEENSA_ILi1EEESC_EEENS1_35KernelTmaWarpSpecializedCooperativeEEENS5_IJNSA_ILi128EEENSA_ILi64EEESG_EEENS_10tfloat32_tENS5_IJlSC_lEEESJ_SK_NS4_8TiledMMAINS4_8MMA_AtomIJNS4_4SM904GMMA29MMA_64x64x8_F32TF32TF32_SS_TNILNSO_7ScaleInE1ELSQ_1EEEEEENS4_6LayoutINS5_IJNSA_ILi2EEESC_SC_EEENS5_IJSC_NSA_ILi0EEESW_EEEEENS5_IJNS4_10UnderscoreESZ_SZ_EEEEENS4_13SM90_TMA_LOADENS4_14ComposedLayoutINS4_7SwizzleILi3ELi4ELi3EEENS4_18smem_ptr_flag_bitsILi32EEENST_INS5_IJSB_NSA_ILi32EEEEEENS5_IJS18_SC_EEEEEEEvNS4_8identityENS4_23SM90_TMA_LOAD_MULTICASTES1C_vS1D_EENS_8epilogue10collective6detail29Sm90TmaWarpSpecializedAdapterINS1H_15DefaultEpilogueISJ_SK_SK_NS1G_6thread17LinearCombinationISJ_Li1EffLNS1L_9ScaleType4KindE0ELNS_15FloatRoundStyleE2ESJ_EENS1_15EpilogueDefaultEEEEEvvEEEEvNT_6ParamsE)
        /*020c*/ 	.short	0x0210
        /*020e*/ 	.short	0x0470


	//----- nvinfo : EIATTR_SW_WAR
	.align		4
.L_43:
        /*0210*/ 	.byte	0x04, 0x36
        /*0212*/ 	.short	(.L_45 - .L_44)
.L_44:
        /*0214*/ 	.word	0x00000008
.L_45:


//--------------------- .nv.callgraph             --------------------------
	.section	.nv.callgraph,"",@"SHT_CUDA_CALLGRAPH"
	.align	4
	.sectionentsize	8
	.align		4
        /*0000*/ 	.word	0x00000000
	.align		4
        /*0004*/ 	.word	0xffffffff
	.align		4
        /*0008*/ 	.word	index@(_ZN7cutlass13device_kernelINS_4gemm6kernel13GemmUniversalIN4cute5tupleIJiiiiEEENS1_10collective13CollectiveMmaINS1_34MainloopSm90TmaGmmaWarpSpecializedILi2ENS5_IJNS4_1CILi8EEENSA_ILi1EEESC_EEENS1_35KernelTmaWarpSpecializedCooperativeEEENS5_IJNSA_ILi128EEENSA_ILi64EEESG_EEENS_10tfloat32_tENS5_IJlSC_lEEESJ_SK_NS4_8TiledMMAINS4_8MMA_AtomIJNS4_4SM904GMMA29MMA_64x64x8_F32TF32TF32_SS_TNILNSO_7ScaleInE1ELSQ_1EEEEEENS4_6LayoutINS5_IJNSA_ILi2EEESC_SC_EEENS5_IJSC_NSA_ILi0EEESW_EEEEENS5_IJNS4_10UnderscoreESZ_SZ_EEEEENS4_13SM90_TMA_LOADENS4_14ComposedLayoutINS4_7SwizzleILi3ELi4ELi3EEENS4_18smem_ptr_flag_bitsILi32EEENST_INS5_IJSB_NSA_ILi32EEEEEENS5_IJS18_SC_EEEEEEEvNS4_8identityENS4_23SM90_TMA_LOAD_MULTICASTES1C_vS1D_EENS_8epilogue10collective6detail29Sm90TmaWarpSpecializedAdapterINS1H_15DefaultEpilogueISJ_SK_SK_NS1G_6thread17LinearCombinationISJ_Li1EffLNS1L_9ScaleType4KindE0ELNS_15FloatRoundStyleE2ESJ_EENS1_15EpilogueDefaultEEEEEvvEEEEvNT_6ParamsE)
	.align		4
        /*000c*/ 	.word	index@(__assertfail)
	.align		4
        /*0010*/ 	.word	0x00000000
	.align		4
        /*0014*/ 	.word	0xfffffffe
	.align		4
        /*0018*/ 	.word	0x00000000
	.align		4
        /*001c*/ 	.word	0xfffffffd
	.align		4
        /*0020*/ 	.word	0x00000000
	.align		4
        /*0024*/ 	.word	0xfffffffc


//--------------------- .nv.constant4             --------------------------
	.section	.nv.constant4,"a",@progbits
	.align	8
	.align		8
.nv.constant4:
        /*0000*/ 	.dword	__assertfail
	.align		8
        /*0008*/ 	.dword	__unnamed_1
	.align		8
        /*0010*/ 	.dword	_ZN40_INTERNAL_bf073f98_4_k_cu_8ccb8db6_327124cuda3std3__45__cpo5beginE
	.align		8
        /*0018*/ 	.dword	_ZN40_INTERNAL_bf073f98_4_k_cu_8ccb8db6_327124cuda3std3__45__cpo3endE
	.align		8
        /*0020*/ 	.dword	_ZN40_INTERNAL_bf073f98_4_k_cu_8ccb8db6_327124cuda3std3__45__cpo6cbeginE
	.align		8
        /*0028*/ 	.dword	_ZN40_INTERNAL_bf073f98_4_k_cu_8ccb8db6_327124cuda3std3__45__cpo4cendE
	.align		8
        /*0030*/ 	.dword	_ZN40_INTERNAL_bf073f98_4_k_cu_8ccb8db6_327124cuda3std3__442_GLOBAL__N__bf073f98_4_k_cu_8ccb8db6_327126ignoreE
	.align		8
        /*0038*/ 	.dword	_ZN40_INTERNAL_bf073f98_4_k_cu_8ccb8db6_327124cuda3std3__419piecewise_constructE
	.align		8
        /*0040*/ 	.dword	_ZN40_INTERNAL_bf073f98_4_k_cu_8ccb8db6_327124cuda3std3__48in_placeE
	.align		8
        /*0048*/ 	.dword	_ZN40_INTERNAL_bf073f98_4_k_cu_8ccb8db6_327124cuda3std6ranges3__45__cpo4swapE
	.align		8
        /*0050*/ 	.dword	_ZN40_INTERNAL_bf073f98_4_k_cu_8ccb8db6_327124cuda3std6ranges3__45__cpo9iter_moveE
	.align		8
        /*0058*/ 	.dword	_ZN40_INTERNAL_bf073f98_4_k_cu_8ccb8db6_327124cute7productE
	.align		8
        /*0060*/ 	.dword	_ZN40_INTERNAL_bf073f98_4_k_cu_8ccb8db6_327124cute1_E
	.align		8
        /*0068*/ 	.dword	$str$22
	.align		8
        /*0070*/ 	.dword	$str$23


//--------------------- .text._ZN7cutlass13device_kernelINS_4gemm6kernel13GemmUniversalIN4cute5tupleIJiiiiEEENS1_10collective13CollectiveMmaINS1_34MainloopSm90TmaGmmaWarpSpecializedILi2ENS5_IJNS4_1CILi8EEENSA_ILi1EEESC_EEENS1_35KernelTmaWarpSpecializedCooperativeEEENS5_IJNSA_ILi128EEENSA_ILi64EEESG_EEENS_10tfloat32_tENS5_IJlSC_lEEESJ_SK_NS4_8TiledMMAINS4_8MMA_AtomIJNS4_4SM904GMMA29MMA_64x64x8_F32TF32TF32_SS_TNILNSO_7ScaleInE1ELSQ_1EEEEEENS4_6LayoutINS5_IJNSA_ILi2EEESC_SC_EEENS5_IJSC_NSA_ILi0EEESW_EEEEENS5_IJNS4_10UnderscoreESZ_SZ_EEEEENS4_13SM90_TMA_LOADENS4_14ComposedLayoutINS4_7SwizzleILi3ELi4ELi3EEENS4_18smem_ptr_flag_bitsILi32EEENST_INS5_IJSB_NSA_ILi32EEEEEENS5_IJS18_SC_EEEEEEEvNS4_8identityENS4_23SM90_TMA_LOAD_MULTICASTES1C_vS1D_EENS_8epilogue10collective6detail29Sm90TmaWarpSpecializedAdapterINS1H_15DefaultEpilogueISJ_SK_SK_NS1G_6thread17LinearCombinationISJ_Li1EffLNS1L_9ScaleType4KindE0ELNS_15FloatRoundStyleE2ESJ_EENS1_15EpilogueDefaultEEEEEvvEEEEvNT_6ParamsE --------------------------
	.section	.text._ZN7cutlass13device_kernelINS_4gemm6kernel13GemmUniversalIN4cute5tupleIJiiiiEEENS1_10collective13CollectiveMmaINS1_34MainloopSm90TmaGmmaWarpSpecializedILi2ENS5_IJNS4_1CILi8EEENSA_ILi1EEESC_EEENS1_35KernelTmaWarpSpecializedCooperativeEEENS5_IJNSA_ILi128EEENSA_ILi64EEESG_EEENS_10tfloat32_tENS5_IJlSC_lEEESJ_SK_NS4_8TiledMMAINS4_8MMA_AtomIJNS4_4SM904GMMA29MMA_64x64x8_F32TF32TF32_SS_TNILNSO_7ScaleInE1ELSQ_1EEEEEENS4_6LayoutINS5_IJNSA_ILi2EEESC_SC_EEENS5_IJSC_NSA_ILi0EEESW_EEEEENS5_IJNS4_10UnderscoreESZ_SZ_EEEEENS4_13SM90_TMA_LOADENS4_14ComposedLayoutINS4_7SwizzleILi3ELi4ELi3EEENS4_18smem_ptr_flag_bitsILi32EEENST_INS5_IJSB_NSA_ILi32EEEEEENS5_IJS18_SC_EEEEEEEvNS4_8identityENS4_23SM90_TMA_LOAD_MULTICASTES1C_vS1D_EENS_8epilogue10collective6detail29Sm90TmaWarpSpecializedAdapterINS1H_15DefaultEpilogueISJ_SK_SK_NS1G_6thread17LinearCombinationISJ_Li1EffLNS1L_9ScaleType4KindE0ELNS_15FloatRoundStyleE2ESJ_EENS1_15EpilogueDefaultEEEEEvvEEEEvNT_6ParamsE,"ax",@progbits
	.align	128
.text._ZN7cutlass13device_kernelINS_4gemm6kernel13GemmUniversalIN4cute5tupleIJiiiiEEENS1_10collective13CollectiveMmaINS1_34MainloopSm90TmaGmmaWarpSpecializedILi2ENS5_IJNS4_1CILi8EEENSA_ILi1EEESC_EEENS1_35KernelTmaWarpSpecializedCooperativeEEENS5_IJNSA_ILi128EEENSA_ILi64EEESG_EEENS_10tfloat32_tENS5_IJlSC_lEEESJ_SK_NS4_8TiledMMAINS4_8MMA_AtomIJNS4_4SM904GMMA29MMA_64x64x8_F32TF32TF32_SS_TNILNSO_7ScaleInE1ELSQ_1EEEEEENS4_6LayoutINS5_IJNSA_ILi2EEESC_SC_EEENS5_IJSC_NSA_ILi0EEESW_EEEEENS5_IJNS4_10UnderscoreESZ_SZ_EEEEENS4_13SM90_TMA_LOADENS4_14ComposedLayoutINS4_7SwizzleILi3ELi4ELi3EEENS4_18smem_ptr_flag_bitsILi32EEENST_INS5_IJSB_NSA_ILi32EEEEEENS5_IJS18_SC_EEEEEEEvNS4_8identityENS4_23SM90_TMA_LOAD_MULTICASTES1C_vS1D_EENS_8epilogue10collective6detail29Sm90TmaWarpSpecializedAdapterINS1H_15DefaultEpilogueISJ_SK_SK_NS1G_6thread17LinearCombinationISJ_Li1EffLNS1L_9ScaleType4KindE0ELNS_15FloatRoundStyleE2ESJ_EENS1_15EpilogueDefaultEEEEEvvEEEEvNT_6ParamsE:
        .type           _ZN7cutlass13device_kernelINS_4gemm6kernel13GemmUniversalIN4cute5tupleIJiiiiEEENS1_10collective13CollectiveMmaINS1_34MainloopSm90TmaGmmaWarpSpecializedILi2ENS5_IJNS4_1CILi8EEENSA_ILi1EEESC_EEENS1_35KernelTmaWarpSpecializedCooperativeEEENS5_IJNSA_ILi128EEENSA_ILi64EEESG_EEENS_10tfloat32_tENS5_IJlSC_lEEESJ_SK_NS4_8TiledMMAINS4_8MMA_AtomIJNS4_4SM904GMMA29MMA_64x64x8_F32TF32TF32_SS_TNILNSO_7ScaleInE1ELSQ_1EEEEEENS4_6LayoutINS5_IJNSA_ILi2EEESC_SC_EEENS5_IJSC_NSA_ILi0EEESW_EEEEENS5_IJNS4_10UnderscoreESZ_SZ_EEEEENS4_13SM90_TMA_LOADENS4_14ComposedLayoutINS4_7SwizzleILi3ELi4ELi3EEENS4_18smem_ptr_flag_bitsILi32EEENST_INS5_IJSB_NSA_ILi32EEEEEENS5_IJS18_SC_EEEEEEEvNS4_8identityENS4_23SM90_TMA_LOAD_MULTICASTES1C_vS1D_EENS_8epilogue10collective6detail29Sm90TmaWarpSpecializedAdapterINS1H_15DefaultEpilogueISJ_SK_SK_NS1G_6thread17LinearCombinationISJ_Li1EffLNS1L_9ScaleType4KindE0ELNS_15FloatRoundStyleE2ESJ_EENS1_15EpilogueDefaultEEEEEvvEEEEvNT_6ParamsE,@function
        .size           _ZN7cutlass13device_kernelINS_4gemm6kernel13GemmUniversalIN4cute5tupleIJiiiiEEENS1_10collective13CollectiveMmaINS1_34MainloopSm90TmaGmmaWarpSpecializedILi2ENS5_IJNS4_1CILi8EEENSA_ILi1EEESC_EEENS1_35KernelTmaWarpSpecializedCooperativeEEENS5_IJNSA_ILi128EEENSA_ILi64EEESG_EEENS_10tfloat32_tENS5_IJlSC_lEEESJ_SK_NS4_8TiledMMAINS4_8MMA_AtomIJNS4_4SM904GMMA29MMA_64x64x8_F32TF32TF32_SS_TNILNSO_7ScaleInE1ELSQ_1EEEEEENS4_6LayoutINS5_IJNSA_ILi2EEESC_SC_EEENS5_IJSC_NSA_ILi0EEESW_EEEEENS5_IJNS4_10UnderscoreESZ_SZ_EEEEENS4_13SM90_TMA_LOADENS4_14ComposedLayoutINS4_7SwizzleILi3ELi4ELi3EEENS4_18smem_ptr_flag_bitsILi32EEENST_INS5_IJSB_NSA_ILi32EEEEEENS5_IJS18_SC_EEEEEEEvNS4_8identityENS4_23SM90_TMA_LOAD_MULTICASTES1C_vS1D_EENS_8epilogue10collective6detail29Sm90TmaWarpSpecializedAdapterINS1H_15DefaultEpilogueISJ_SK_SK_NS1G_6thread17LinearCombinationISJ_Li1EffLNS1L_9ScaleType4KindE0ELNS_15FloatRoundStyleE2ESJ_EENS1_15EpilogueDefaultEEEEEvvEEEEvNT_6ParamsE,(.L_x_129 - _ZN7cutlass13device_kernelINS_4gemm6kernel13GemmUniversalIN4cute5tupleIJiiiiEEENS1_10collective13CollectiveMmaINS1_34MainloopSm90TmaGmmaWarpSpecializedILi2ENS5_IJNS4_1CILi8EEENSA_ILi1EEESC_EEENS1_35KernelTmaWarpSpecializedCooperativeEEENS5_IJNSA_ILi128EEENSA_ILi64EEESG_EEENS_10tfloat32_tENS5_IJlSC_lEEESJ_SK_NS4_8TiledMMAINS4_8MMA_AtomIJNS4_4SM904GMMA29MMA_64x64x8_F32TF32TF32_SS_TNILNSO_7ScaleInE1ELSQ_1EEEEEENS4_6LayoutINS5_IJNSA_ILi2EEESC_SC_EEENS5_IJSC_NSA_ILi0EEESW_EEEEENS5_IJNS4_10UnderscoreESZ_SZ_EEEEENS4_13SM90_TMA_LOADENS4_14ComposedLayoutINS4_7SwizzleILi3ELi4ELi3EEENS4_18smem_ptr_flag_bitsILi32EEENST_INS5_IJSB_NSA_ILi32EEEEEENS5_IJS18_SC_EEEEEEEvNS4_8identityENS4_23SM90_TMA_LOAD_MULTICASTES1C_vS1D_EENS_8epilogue10collective6detail29Sm90TmaWarpSpecializedAdapterINS1H_15DefaultEpilogueISJ_SK_SK_NS1G_6thread17LinearCombinationISJ_Li1EffLNS1L_9ScaleType4KindE0ELNS_15FloatRoundStyleE2ESJ_EENS1_15EpilogueDefaultEEEEEvvEEEEvNT_6ParamsE)
        .other          _ZN7cutlass13device_kernelINS_4gemm6kernel13GemmUniversalIN4cute5tupleIJiiiiEEENS1_10collective13CollectiveMmaINS1_34MainloopSm90TmaGmmaWarpSpecializedILi2ENS5_IJNS4_1CILi8EEENSA_ILi1EEESC_EEENS1_35KernelTmaWarpSpecializedCooperativeEEENS5_IJNSA_ILi128EEENSA_ILi64EEESG_EEENS_10tfloat32_tENS5_IJlSC_lEEESJ_SK_NS4_8TiledMMAINS4_8MMA_AtomIJNS4_4SM904GMMA29MMA_64x64x8_F32TF32TF32_SS_TNILNSO_7ScaleInE1ELSQ_1EEEEEENS4_6LayoutINS5_IJNSA_ILi2EEESC_SC_EEENS5_IJSC_NSA_ILi0EEESW_EEEEENS5_IJNS4_10UnderscoreESZ_SZ_EEEEENS4_13SM90_TMA_LOADENS4_14ComposedLayoutINS4_7SwizzleILi3ELi4ELi3EEENS4_18smem_ptr_flag_bitsILi32EEENST_INS5_IJSB_NSA_ILi32EEEEEENS5_IJS18_SC_EEEEEEEvNS4_8identityENS4_23SM90_TMA_LOAD_MULTICASTES1C_vS1D_EENS_8epilogue10collective6detail29Sm90TmaWarpSpecializedAdapterINS1H_15DefaultEpilogueISJ_SK_SK_NS1G_6thread17LinearCombinationISJ_Li1EffLNS1L_9ScaleType4KindE0ELNS_15FloatRoundStyleE2ESJ_EENS1_15EpilogueDefaultEEEEEvvEEEEvNT_6ParamsE,@"STO_CUDA_ENTRY STV_DEFAULT"
_ZN7cutlass13device_kernelINS_4gemm6kernel13GemmUniversalIN4cute5tupleIJiiiiEEENS1_10collective13CollectiveMmaINS1_34MainloopSm90TmaGmmaWarpSpecializedILi2ENS5_IJNS4_1CILi8EEENSA_ILi1EEESC_EEENS1_35KernelTmaWarpSpecializedCooperativeEEENS5_IJNSA_ILi128EEENSA_ILi64EEESG_EEENS_10tfloat32_tENS5_IJlSC_lEEESJ_SK_NS4_8TiledMMAINS4_8MMA_AtomIJNS4_4SM904GMMA29MMA_64x64x8_F32TF32TF32_SS_TNILNSO_7ScaleInE1ELSQ_1EEEEEENS4_6LayoutINS5_IJNSA_ILi2EEESC_SC_EEENS5_IJSC_NSA_ILi0EEESW_EEEEENS5_IJNS4_10UnderscoreESZ_SZ_EEEEENS4_13SM90_TMA_LOADENS4_14ComposedLayoutINS4_7SwizzleILi3ELi4ELi3EEENS4_18smem_ptr_flag_bitsILi32EEENST_INS5_IJSB_NSA_ILi32EEEEEENS5_IJS18_SC_EEEEEEEvNS4_8identityENS4_23SM90_TMA_LOAD_MULTICASTES1C_vS1D_EENS_8epilogue10collective6detail29Sm90TmaWarpSpecializedAdapterINS1H_15DefaultEpilogueISJ_SK_SK_NS1G_6thread17LinearCombinationISJ_Li1EffLNS1L_9ScaleType4KindE0ELNS_15FloatRoundStyleE2ESJ_EENS1_15EpilogueDefaultEEEEEvvEEEEvNT_6ParamsE:
[----:B------:R-:W0:Y:S01]  /*0000*/  LDC R1, c[0x0][0x28] ;  /* 0x00000a00ff017b82 */ /* 0x000e220000000800 */
[----:B------:R-:W1:Y:S01]  /*0010*/  S2R R63, SR_TID.X ;  /* 0x00000000003f7919 */ /* 0x000e620000002100 */
[----:B------:R-:W-:Y:S01]  /*0020*/  ELECT P0, URZ, PT ;  /* 0x00000000003f782f */ /* 0x000fe20003800000 */
[----:B------:R-:W-:Y:S01]  /*0030*/  BSSY B0, `(.L_x_0) ;  /* 0x000000f000007945 */ /* 0x000fe20003800000 */
[--C-:B-1----:R-:W-:Y:S02]  /*0040*/  SHF.R.U32.HI R0, RZ, 0x5, R63.reuse ;  /* 0x00000005ff007819 */ /* 0x102fe4000001163f */
[----:B------:R-:W-:-:S03]  /*0050*/  SHF.R.U32.HI R6, RZ, 0x7, R63 ;  /* 0x00000007ff067819 */ /* 0x000fc6000001163f */
[----:B------:R-:W1:Y:S04]  /*0060*/  SHFL.IDX PT, R3, R0, RZ, 0x1f ;  /* 0x00001fff00037589 */ /* 0x000e6800000e0000 */
[----:B------:R2:W3:Y:S01]  /*0070*/  SHFL.IDX PT, R2, R6, RZ, 0x1f ;  /* 0x00001fff06027589 */ /* 0x0004e200000e0000 */
[----:B-1----:R-:W-:-:S13]  /*0080*/  ISETP.NE.OR P0, PT, R3, RZ, !P0 ;  /* 0x000000ff0300720c */ /* 0x002fda0004705670 */
[----:B0-23--:R-:W-:Y:S05]  /*0090*/  @P0 BRA `(.L_x_1) ;  /* 0x0000000000200947 */ /* 0x00dfea0003800000 */
[----:B------:R-:W-:Y:S02]  /*00a0*/  ULDC.64 UR4, c[0x0][0x198] ;  /* 0x0000660000047ab9 */ /* 0x000fe40000000a00 */
[----:B------:R-:W-:Y:S02]  /*00b0*/  UIADD3 UR6, UP0, UR4, 0xf0, URZ ;  /* 0x000000f004067890 */ /* 0x000fe4000ff1e03f */
[----:B------:R-:W-:Y:S02]  /*00c0*/  UIADD3 UR4, UP1, UR4, 0x1f0, URZ ;  /* 0x000001f004047890 */ /* 0x000fe4000ff3e03f */
[----:B------:R-:W-:Y:S02]  /*00d0*/  UIADD3.X UR7, URZ, UR5, URZ, UP0, !UPT ;  /* 0x000000053f077290 */ /* 0x000fe400087fe43f */
[----:B------:R-:W-:-:S07]  /*00e0*/  UIADD3.X UR5, URZ, UR5, URZ, UP1, !UPT ;  /* 0x000000053f057290 */ /* 0x000fce0008ffe43f */
[----:B------:R0:W-:Y:S02]  /*00f0*/  UTMACCTL.PF [UR6] ;  /* 0x00000000060079b9 */ /* 0x0001e40008040000 */
[----:B------:R0:W-:Y:S02]  /*0100*/  UTMACCTL.PF [UR4] ;  /* 0x00000000040079b9 */ /* 0x0001e40008040000 */
[----:B0-----:R-:W-:Y:S01]  /*0110*/  NOP ;  /* 0x0000000000007918 */ /* 0x001fe20000000000 */
.L_x_1:
[----:B------:R-:W-:Y:S05]  /*0120*/  BSYNC B0 ;  /* 0x0000000000007941 */ /* 0x000fea0003800000 */
.L_x_0:
[----:B------:R-:W0:Y:S01]  /*0130*/  SHFL.IDX PT, R5, R0, RZ, 0x1f ;  /* 0x00001fff00057589 */ /* 0x000e2200000e0000 */
[----:B------:R-:W-:-:S04]  /*0140*/  SHF.R.S32.HI R4, RZ, 0x1f, R63 ;  /* 0x0000001fff047819 */ /* 0x000fc8000001143f */
[----:B------:R-:W-:-:S04]  /*0150*/  LEA.HI R4, R4, R63, RZ, 0x7 ;  /* 0x0000003f04047211 */ /* 0x000fc800078f38ff */
[----:B------:R-:W-:Y:S02]  /*0160*/  LOP3.LUT R4, R4, 0xffffff80, RZ, 0xc0, !PT ;  /* 0xffffff8004047812 */ /* 0x000fe400078ec0ff */
[----:B0-----:R-:W-:-:S13]  /*0170*/  ISETP.NE.AND P0, PT, R5, RZ, PT ;  /* 0x000000ff0500720c */ /* 0x001fda0003f05270 */
[----:B------:R-:W-:Y:S05]  /*0180*/  @P0 BRA `(.L_x_2) ;  /* 0x0000000000480947 */ /* 0x000fea0003800000 */
[----:B------:R-:W0:Y:S01]  /*0190*/  S2UR UR8, SR_CgaCtaId ;  /* 0x00000000000879c3 */ /* 0x000e220000008800 */
[----:B------:R-:W-:Y:S01]  /*01a0*/  UMOV UR4, 0x400 ;  /* 0x0000040000047882 */ /* 0x000fe20000000000 */
[----:B------:R-:W-:Y:S01]  /*01b0*/  UMOV UR5, 0x1 ;  /* 0x0000000100057882 */ /* 0x000fe20000000000 */
[----:B------:R-:W-:Y:S01]  /*01c0*/  UMOV UR6, 0x10 ;  /* 0x0000001000067882 */ /* 0x000fe20000000000 */
[----:B------:R-:W-:Y:S01]  /*01d0*/  ELECT P0, URZ, PT ;  /* 0x00000000003f782f */ /* 0x000fe20003800000 */
[----:B------:R-:W-:-:S04]  /*01e0*/  UIADD3 UR6, -UR6, 0x100000, URZ ;  /* 0x0010000006067890 */ /* 0x000fc8000fffe13f */
[----:B------:R-:W-:Y:S02]  /*01f0*/  USHF.L.U32 UR7, UR6, 0xb, URZ ;  /* 0x0000000b06077899 */ /* 0x000fe4000800063f */
[----:B------:R-:W-:Y:S02]  /*0200*/  USHF.L.U32 UR6, UR6, 0x1, URZ ;  /* 0x0000000106067899 */ /* 0x000fe4000800063f */
[----:B0-----:R-:W-:Y:S02]  /*0210*/  ULEA UR8, UR8, UR4, 0x18 ;  /* 0x0000000408087291 */ /* 0x001fe4000f8ec03f */
[----:B------:R-:W-:-:S04]  /*0220*/  UIADD3 UR4, -UR5, 0x100000, URZ ;  /* 0x0010000005047890 */ /* 0x000fc8000fffe13f */
[----:B------:R-:W-:Y:S02]  /*0230*/  USHF.L.U32 UR5, UR4, 0xb, URZ ;  /* 0x0000000b04057899 */ /* 0x000fe4000800063f */
[----:B------:R-:W-:Y:S01]  /*0240*/  USHF.L.U32 UR4, UR4, 0x1, URZ ;  /* 0x0000000104047899 */ /* 0x000fe2000800063f */
[----:B------:R-:W0:Y:S11]  /*0250*/  FENCE.VIEW.ASYNC.S ;  /* 0x00000000000073c6 */ /* 0x000e360000000000 */
[----:B0-----:R0:W1:Y:S01]  /*0260*/  SYNCS.EXCH.64 URZ, [UR8], UR4 ;  /* 0x00000004083f75b2 */ /* 0x0010620008000100 */
[----:B------:R0:W2:Y:S01]  /*0270*/  SYNCS.EXCH.64 URZ, [UR8+0x10], UR6 ;  /* 0x00001006083f75b2 */ /* 0x0000a20008000100 */
[----:B------:R0:W3:Y:S01]  /*0280*/  SYNCS.EXCH.64 URZ, [UR8+0x8], UR4 ;  /* 0x00000804083f75b2 */ /* 0x0000e20008000100 */
[----:B------:R0:W4:Y:S01]  /*0290*/  SYNCS.EXCH.64 URZ, [UR8+0x18], UR6 ;  /* 0x00001806083f75b2 */ /* 0x0001220008000100 */
[----:B------:R-:W-:Y:S01]  /*02a0*/  NOP ;  /* 0x0000000000007918 */ /* 0x000fe20000000000 */
.L_x_2:
[----:B------:R-:W-:Y:S01]  /*02b0*/  IMAD.IADD R8, R63, 0x1, -R4 ;  /* 0x000000013f087824 */ /* 0x000fe200078e0a04 */
[----:B------:R-:W5:Y:S01]  /*02c0*/  SHFL.IDX PT, R0, R0, RZ, 0x1f ;  /* 0x00001fff00007589 */ /* 0x000f6200000e0000 */
[----:B0-----:R-:W0:Y:S01]  /*02d0*/  S2UR UR8, SR_CTAID.X ;  /* 0x00000000000879c3 */ /* 0x001e220000002500 */
[----:B------:R-:W-:Y:S02]  /*02e0*/  SHF.R.S32.HI R12, RZ, 0x1f, R5 ;  /* 0x0000001fff0c7819 */ /* 0x000fe40000011405 */
[----:B------:R-:W-:Y:S02]  /*02f0*/  ELECT P0, URZ, PT ;  /* 0x00000000003f782f */ /* 0x000fe40003800000 */
[----:B------:R-:W-:Y:S01]  /*0300*/  SHF.R.S32.HI R7, RZ, 0x1f, R8 ;  /* 0x0000001fff077819 */ /* 0x000fe20000011408 */
[----:B------:R-:W1:Y:S01]  /*0310*/  S2R R4, SR_CTAID.Y ;  /* 0x0000000000047919 */ /* 0x000e620000002600 */
[----:B------:R-:W-:Y:S01]  /*0320*/  LEA.HI R12, R12, R5, RZ, 0x2 ;  /* 0x000000050c0c7211 */ /* 0x000fe200078f10ff */
[----:B------:R-:W-:Y:S01]  /*0330*/  ULDC UR4, c[0x0][0x150] ;  /* 0x0000540000047ab9 */ /* 0x000fe20000000800 */
[----:B------:R-:W-:Y:S01]  /*0340*/  LEA.HI R7, R7, R8, RZ, 0x3 ;  /* 0x0000000807077211 */ /* 0x000fe200078f18ff */
[----:B------:R-:W2:Y:S01]  /*0350*/  LDC R13, c[0x0][0x144] ;  /* 0x00005100ff0d7b82 */ /* 0x000ea20000000800 */
[----:B------:R-:W-:Y:S01]  /*0360*/  LOP3.LUT R12, R12, 0x3ffffffc, RZ, 0xc0, !PT ;  /* 0x3ffffffc0c0c7812 */ /* 0x000fe200078ec0ff */
[----:B------:R-:W-:Y:S01]  /*0370*/  NOP ;  /* 0x0000000000007918 */ /* 0x000fe20000000000 */
[--C-:B------:R-:W-:Y:S01]  /*0380*/  SHF.R.S32.HI R9, RZ, 0x3, R7.reuse ;  /* 0x00000003ff097819 */ /* 0x100fe20000011407 */
[----:B------:R-:W-:Y:S01]  /*0390*/  NOP ;  /* 0x0000000000007918 */ /* 0x000fe20000000000 */
[----:B------:R-:W-:Y:S01]  /*03a0*/  SHF.R.S32.HI R10, RZ, 0x1f, R7 ;  /* 0x0000001fff0a7819 */ /* 0x000fe20000011407 */
[----:B------:R-:W-:Y:S01]  /*03b0*/  IMAD.IADD R7, R5, 0x1, -R12 ;  /* 0x0000000105077824 */ /* 0x000fe200078e0a0c */
[----:B------:R-:W-:Y:S01]  /*03c0*/  ISETP.NE.AND P3, PT, R2, RZ, PT ;  /* 0x000000ff0200720c */ /* 0x000fe20003f65270 */
[----:B------:R-:W3:Y:S01]  /*03d0*/  LDC R15, c[0x0][0x140] ;  /* 0x00005000ff0f7b82 */ /* 0x000ee20000000800 */
[----:B------:R-:W-:Y:S01]  /*03e0*/  LEA.HI R10, R10, R9, RZ, 0x2 ;  /* 0x000000090a0a7211 */ /* 0x000fe200078f10ff */
[----:B------:R-:W-:-:S03]  /*03f0*/  IMAD.MOV.U32 R22, RZ, RZ, 0x1 ;  /* 0x00000001ff167424 */ /* 0x000fc600078e00ff */
[----:B------:R-:W-:Y:S02]  /*0400*/  LOP3.LUT R10, R10, 0xfffffffc, RZ, 0xc0, !PT ;  /* 0xfffffffc0a0a7812 */ /* 0x000fe400078ec0ff */
[----:B-----5:R-:W-:Y:S02]  /*0410*/  ISETP.NE.OR P0, PT, R0, RZ, !P0 ;  /* 0x000000ff0000720c */ /* 0x020fe40004705670 */
[----:B0-----:R-:W-:Y:S01]  /*0420*/  I2FP.F32.U32 R0, UR8 ;  /* 0x0000000800007c45 */ /* 0x001fe20008201000 */
[----:B------:R-:W-:Y:S02]  /*0430*/  IMAD.IADD R10, R9, 0x1, -R10 ;  /* 0x00000001090a7824 */ /* 0x000fe400078e0a0a */
[----:B------:R-:W0:Y:S02]  /*0440*/  LDC R9, c[0x0][0x148] ;  /* 0x00005200ff097b82 */ /* 0x000e240000000800 */
[----:B------:R-:W-:Y:S02]  /*0450*/  IMAD R7, R7, 0x4, R10 ;  /* 0x0000000407077824 */ /* 0x000fe400078e020a */
[----:B------:R-:W-:Y:S01]  /*0460*/  FMUL R11, R0, UR4 ;  /* 0x00000004000b7c20 */ /* 0x000fe20008400000 */
[----:B------:R-:W-:Y:S01]  /*0470*/  ULDC UR4, c[0x0][0x154] ;  /* 0x0000550000047ab9 */ /* 0x000fe20000000800 */
[----:B------:R-:W-:-:S02]  /*0480*/  IMAD.SHL.U32 R0, R7, 0x4, RZ ;  /* 0x0000000407007824 */ /* 0x000fc400078e00ff */
[----:B------:R-:W-:Y:S02]  /*0490*/  VOTEU.ALL UP0, P0 ;  /* 0x00000000003f7886 */ /* 0x000fe40000000000 */
[----:B------:R-:W5:Y:S01]  /*04a0*/  F2I.U32.TRUNC.NTZ R11, R11 ;  /* 0x0000000b000b7305 */ /* 0x000f62000020f000 */
[----:B------:R-:W-:Y:S01]  /*04b0*/  VOTEU.ALL UP1, P0 ;  /* 0x00000000003f7886 */ /* 0x000fe20000020000 */
[----:B------:R-:W-:Y:S02]  /*04c0*/  LOP3.LUT R19, R7, 0xc, R0, 0x78, !PT ;  /* 0x0000000c07137812 */ /* 0x000fe400078e7800 */
[----:B-1----:R-:W-:Y:S01]  /*04d0*/  I2FP.F32.U32 R7, R4 ;  /* 0x0000000400077245 */ /* 0x002fe20000201000 */
[----:B------:R-:W1:Y:S01]  /*04e0*/  @!UP0 S2UR UR7, SR_CgaCtaId ;  /* 0x00000000000789c3 */ /* 0x000e620000008800 */
[----:B------:R-:W-:Y:S01]  /*04f0*/  SHF.R.S32.HI R10, RZ, 0x1f, R19 ;  /* 0x0000001fff0a7819 */ /* 0x000fe20000011413 */
[----:B------:R-:W-:Y:S01]  /*0500*/  @!UP0 UMOV UR6, 0x400 ;  /* 0x0000040000068882 */ /* 0x000fe20000000000 */
[----:B------:R-:W-:Y:S01]  /*0510*/  SHF.R.S32.HI R0, RZ, 0x1f, R3 ;  /* 0x0000001fff007819 */ /* 0x000fe20000011403 */
[----:B------:R-:W-:Y:S01]  /*0520*/  FMUL R14, R7, UR4 ;  /* 0x00000004070e7c20 */ /* 0x000fe20008400000 */
[----:B------:R-:W-:Y:S01]  /*0530*/  LEA.HI R10, R10, R19, RZ, 0x3 ;  /* 0x000000130a0a7211 */ /* 0x000fe200078f18ff */
[----:B------:R-:W-:Y:S01]  /*0540*/  UMOV UR4, 0x20 ;  /* 0x0000002000047882 */ /* 0x000fe20000000000 */
[----:B------:R-:W-:Y:S01]  /*0550*/  LEA.HI R0, R0, R3, RZ, 0x2 ;  /* 0x0000000300007211 */ /* 0x000fe200078f10ff */
[----:B------:R-:W-:-:S04]  /*0560*/  @!UP0 UIADD3 UR4, -UR4, 0x100000, URZ ;  /* 0x0010000004048890 */ /* 0x000fc8000fffe13f */
[----:B------:R-:W-:Y:S02]  /*0570*/  @!UP0 USHF.L.U32 UR5, UR4, 0xb, URZ ;  /* 0x0000000b04058899 */ /* 0x000fe4000800063f */
[----:B------:R-:W-:Y:S01]  /*0580*/  @!UP0 USHF.L.U32 UR4, UR4, 0x1, URZ ;  /* 0x0000000104048899 */ /* 0x000fe2000800063f */
[----:B------:R-:W-:Y:S01]  /*0590*/  LOP3.LUT R12, R10, 0xfffffff8, RZ, 0xc0, !PT ;  /* 0xfffffff80a0c7812 */ /* 0x000fe200078ec0ff */
[----:B-----5:R-:W-:Y:S01]  /*05a0*/  IMAD.MOV R16, RZ, RZ, -R11 ;  /* 0x000000ffff107224 */ /* 0x020fe200078e0a0b */
[----:B------:R-:W5:Y:S01]  /*05b0*/  F2I.U32.TRUNC.NTZ R14, R14 ;  /* 0x0000000e000e7305 */ /* 0x000f62000020f000 */
[----:B------:R-:W-:Y:S02]  /*05c0*/  LOP3.LUT R0, R0, 0xfffffffc, RZ, 0xc0, !PT ;  /* 0xfffffffc00007812 */ /* 0x000fe400078ec0ff */
[----:B--2---:R-:W-:Y:S01]  /*05d0*/  IMAD R7, R13, R16, UR8 ;  /* 0x000000080d077e24 */ /* 0x004fe2000f8e0210 */
[----:B---3--:R-:W-:Y:S01]  /*05e0*/  ISETP.EQ.U32.AND P2, PT, R15, 0x1, PT ;  /* 0x000000010f00780c */ /* 0x008fe20003f42070 */
[----:B------:R-:W-:-:S02]  /*05f0*/  IMAD.IADD R12, R19, 0x1, -R12 ;  /* 0x00000001130c7824 */ /* 0x000fc400078e0a0c */
[----:B------:R-:W-:Y:S01]  /*0600*/  IMAD.IADD R3, R3, 0x1, -R0 ;  /* 0x0000000103037824 */ /* 0x000fe200078e0a00 */
[----:B------:R-:W-:Y:S02]  /*0610*/  LOP3.LUT R0, R63, 0x7f, RZ, 0xc0, !PT ;  /* 0x0000007f3f007812 */ /* 0x000fe400078ec0ff */
[----:B------:R-:W-:Y:S02]  /*0620*/  ISETP.NE.AND P4, PT, R12, R7, PT ;  /* 0x000000070c00720c */ /* 0x000fe40003f85270 */
[C---:B------:R-:W-:Y:S01]  /*0630*/  ISETP.NE.AND P1, PT, R3.reuse, 0x3, PT ;  /* 0x000000030300780c */ /* 0x040fe20003f25270 */
[----:B-1----:R-:W-:Y:S01]  /*0640*/  @!UP0 ULEA UR6, UR7, UR6, 0x18 ;  /* 0x0000000607068291 */ /* 0x002fe2000f8ec03f */
[----:B-----5:R-:W-:Y:S01]  /*0650*/  IMAD.MOV R23, RZ, RZ, -R14 ;  /* 0x000000ffff177224 */ /* 0x020fe200078e0a0e */
[----:B------:R-:W-:Y:S01]  /*0660*/  VOTEU.ALL UP0, P0 ;  /* 0x00000000003f7886 */ /* 0x000fe20000000000 */
[----:B------:R-:W-:Y:S01]  /*0670*/  LOP3.LUT P0, RZ, R8, 0x7, RZ, 0xc0, !PT ;  /* 0x0000000708ff7812 */ /* 0x000fe2000780c0ff */
[----:B------:R-:W-:Y:S01]  /*0680*/  VIADD R8, R2, 0xffffffff ;  /* 0xffffffff02087836 */ /* 0x000fe20000000000 */
[----:B------:R-:W-:Y:S01]  /*0690*/  ISETP.EQ.OR P1, PT, R3, RZ, !P1 ;  /* 0x000000ff0300720c */ /* 0x000fe20004f22670 */
[----:B0-----:R-:W-:Y:S01]  /*06a0*/  IMAD R11, R9, R23, R4 ;  /* 0x00000017090b7224 */ /* 0x001fe200078e0204 */
[----:B------:R-:W-:-:S03]  /*06b0*/  ISETP.LT.U32.AND P0, PT, R19, 0x8, !P0 ;  /* 0x000000081300780c */ /* 0x000fc60004701070 */
[----:B------:R-:W-:Y:S02]  /*06c0*/  @P4 SHF.R.S32.HI R10, RZ, 0x3, R10 ;  /* 0x00000003ff0a4819 */ /* 0x000fe4000001140a */
[----:B------:R-:W-:Y:S01]  /*06d0*/  ISETP.EQ.AND P1, PT, R2, RZ, P1 ;  /* 0x000000ff0200720c */ /* 0x000fe20000f22270 */
[----:B------:R-:W0:Y:S02]  /*06e0*/  FENCE.VIEW.ASYNC.S ;  /* 0x00000000000073c6 */ /* 0x000e240000000000 */
[----:B0-----:R0:W1:Y:S01]  /*06f0*/  @!UP0 SYNCS.EXCH.64 URZ, [UR6+0x30], UR4 ;  /* 0x00003004063f85b2 */ /* 0x0010620008000100 */
[----:B------:R-:W-:Y:S02]  /*0700*/  @P4 ISETP.NE.AND P5, PT, R10, R11, PT ;  /* 0x0000000b0a00420c */ /* 0x000fe40003fa5270 */
[----:B------:R-:W-:Y:S02]  /*0710*/  ISETP.GE.U32.AND P6, PT, R8, 0x2, PT ;  /* 0x000000020800780c */ /* 0x000fe40003fc6070 */
[----:B------:R-:W-:-:S02]  /*0720*/  SEL R11, RZ, 0x1, !P0 ;  /* 0x00000001ff0b7807 */ /* 0x000fc40004000000 */
[----:B------:R-:W-:Y:S02]  /*0730*/  @P4 SEL R22, RZ, 0x1, P5 ;  /* 0x00000001ff164807 */ /* 0x000fe40002800000 */
[----:B------:R-:W-:Y:S02]  /*0740*/  SEL R18, RZ, 0x1, !P1 ;  /* 0x00000001ff127807 */ /* 0x000fe40004800000 */
[----:B------:R-:W-:Y:S02]  /*0750*/  LOP3.LUT R22, R22, R11, RZ, 0xc0, !PT ;  /* 0x0000000b16167212 */ /* 0x000fe400078ec0ff */
[----:B------:R-:W-:Y:S01]  /*0760*/  SEL R18, R18, 0x2, P6 ;  /* 0x0000000212127807 */ /* 0x000fe20003000000 */
[----:B------:R0:W2:Y:S01]  /*0770*/  @!UP1 SYNCS.EXCH.64 URZ, [UR6+0x38], UR4 ;  /* 0x00003804063f95b2 */ /* 0x0000a20008000100 */
[----:B------:R-:W-:Y:S01]  /*0780*/  NOP ;  /* 0x0000000000007918 */ /* 0x000fe20000000000 */
[----:B------:R-:W-:Y:S05]  /*0790*/  @!P2 BRA `(.L_x_3) ;  /* 0x000000000008a947 */ /* 0x000fea0003800000 */
[----:B-12-4-:R-:W-:Y:S01]  /*07a0*/  UCGABAR_ARV ;  /* 0x00000000000079c7 */ /* 0x016fe20008000000 */
[----:B------:R-:W-:Y:S05]  /*07b0*/  BRA `(.L_x_4) ;  /* 0x0000000000047947 */ /* 0x000fea0003800000 */
.L_x_3:
[----:B-12-4-:R-:W-:Y:S01]  /*07c0*/  NOP ;  /* 0x0000000000007918 */ /* 0x016fe20000000000 */
.L_x_4:
[----:B------:R-:W1:Y:S01]  /*07d0*/  LDC R2, c[0x0][0x65c] ;  /* 0x00019700ff027b82 */ /* 0x000e620000000800 */
[----:B------:R-:W-:Y:S02]  /*07e0*/  IMAD.U32 R10, RZ, RZ, UR8 ;  /* 0x00000008ff0a7e24 */ /* 0x000fe4000f8e00ff */
[----:B------:R-:W-:Y:S01]  /*07f0*/  IMAD.MOV.U32 R11, RZ, RZ, RZ ;  /* 0x000000ffff0b7224 */ /* 0x000fe200078e00ff */
[----:B-1----:R-:W-:-:S04]  /*0800*/  ISETP.NE.AND P1, PT, R2, 0x1, PT ;  /* 0x000000010200780c */ /* 0x002fc80003f25270 */
[----:B------:R-:W-:-:S09]  /*0810*/  P2R R5, PR, RZ, 0x2 ;  /* 0x00000002ff057803 */ /* 0x000fd20000000000 */
[----:B------:R-:W1:Y:S01]  /*0820*/  @P1 LDC R17, c[0x0][0x10] ;  /* 0x00000400ff111b82 */ /* 0x000e620000000800 */
[----:B------:R-:W-:Y:S02]  /*0830*/  @P1 IMAD.MOV.U32 R5, RZ, RZ, RZ ;  /* 0x000000ffff051224 */ /* 0x000fe400078e00ff */
[----:B------:R-:W-:-:S05]  /*0840*/  @P1 IMAD.MOV.U32 R15, RZ, RZ, RZ ;  /* 0x000000ffff0f1224 */ /* 0x000fca00078e00ff */
[----:B------:R-:W2:Y:S01]  /*0850*/  @!P1 LDC R13, c[0x0][0xc] ;  /* 0x00000300ff0d9b82 */ /* 0x000ea20000000800 */
[----:B0-----:R-:W-:Y:S01]  /*0860*/  ULDC UR4, c[0x0][0xc] ;  /* 0x0000030000047ab9 */ /* 0x001fe20000000800 */
[----:B------:R-:W-:Y:S01]  /*0870*/  ULDC UR5, c[0x0][0x10] ;  /* 0x0000040000057ab9 */ /* 0x000fe20000000800 */
[----:B------:R-:W-:Y:S01]  /*0880*/  ULDC UR6, c[0x0][0x14] ;  /* 0x0000050000067ab9 */ /* 0x000fe20000000800 */
[----:B------:R-:W-:-:S04]  /*0890*/  UIMAD.WIDE.U32 UR4, UR4, UR5, URZ ;  /* 0x00000005040472a5 */ /* 0x000fc8000f8e003f */
[----:B------:R-:W-:Y:S02]  /*08a0*/  UIMAD.WIDE.U32 UR38, UR4, UR6, URZ ;  /* 0x00000006042672a5 */ /* 0x000fe4000f8e003f */
[----:B------:R-:W-:-:S04]  /*08b0*/  UIMAD UR37, UR5, UR6, URZ ;  /* 0x00000006052572a4 */ /* 0x000fc8000f8e023f */
[----:B------:R-:W-:Y:S01]  /*08c0*/  UIADD3 UR37, UR39, UR37, URZ ;  /* 0x0000002527257290 */ /* 0x000fe2000fffe03f */
[----:B-1----:R-:W-:-:S04]  /*08d0*/  @P1 IMAD.WIDE.U32 R16, R17, UR8, R4 ;  /* 0x0000000811101c25 */ /* 0x002fc8000f8e0004 */
[----:B------:R-:W-:Y:S02]  /*08e0*/  @P1 IMAD.IADD R17, R17, 0x1, R15 ;  /* 0x0000000111111824 */ /* 0x000fe400078e020f */
[----:B--2---:R-:W-:-:S04]  /*08f0*/  @!P1 IMAD.WIDE.U32 R10, R4, R13, R10 ;  /* 0x0000000d040a9225 */ /* 0x004fc800078e000a */
[----:B------:R-:W-:Y:S02]  /*0900*/  @!P1 IMAD.MOV.U32 R16, RZ, RZ, R10 ;  /* 0x000000ffff109224 */ /* 0x000fe400078e000a */
[----:B------:R-:W-:Y:S01]  /*0910*/  @!P1 IMAD.MOV.U32 R17, RZ, RZ, R11 ;  /* 0x000000ffff119224 */ /* 0x000fe200078e000b */
[----:B------:R-:W-:Y:S06]  /*0920*/  @!P2 BRA `(.L_x_5) ;  /* 0x00000000000ca947 */ /* 0x000fec0003800000 */
[----:B------:R-:W-:Y:S01]  /*0930*/  UCGABAR_WAIT ;  /* 0x0000000000007dc7 */ /* 0x000fe20008000000 */
[----:B------:R-:W-:Y:S01]  /*0940*/  CCTL.IVALL ;  /* 0x00000000ff00798f */ /* 0x000fe20002000000 */
[----:B------:R-:W-:Y:S05]  /*0950*/  BRA `(.L_x_6) ;  /* 0x0000000000047947 */ /* 0x000fea0003800000 */
.L_x_5:
[----:B------:R-:W-:Y:S06]  /*0960*/  BAR.SYNC.DEFER_BLOCKING 0x0 ;  /* 0x0000000000007b1d */ /* 0x000fec0000010000 */
.L_x_6:
[----:B------:R-:W-:Y:S05]  /*0970*/  @!P3 BRA `(.L_x_7) ;  /* 0x000000480090b947 */ /* 0x000fea0003800000 */
[----:B------:R-:W-:-:S13]  /*0980*/  ISETP.GT.U32.AND P0, PT, R8, 0x1, PT ;  /* 0x000000010800780c */ /* 0x000fda0003f04070 */
[----:B------:R-:W-:Y:S05]  /*0990*/  @P0 EXIT ;  /* 0x000000000000094d */ /* 0x000fea0003800000 */
[----:B------:R-:W-:Y:S01]  /*09a0*/  ULDC.64 UR4, c[0x0][0x650] ;  /* 0x0001940000047ab9 */ /* 0x000fe20000000a00 */
[----:B------:R-:W-:Y:S01]  /*09b0*/  PRMT R3, RZ, 0x7610, R3 ;  /* 0x00007610ff037816 */ /* 0x000fe20000000003 */
[----:B------:R-:W-:Y:S01]  /*09c0*/  IMAD.MOV.U32 R71, RZ, RZ, -0x1 ;  /* 0xffffffffff477424 */ /* 0x000fe200078e00ff */
[----:B------:R-:W-:Y:S01]  /*09d0*/  ISETP.GE.U32.AND P0, PT, R16, UR4, PT ;  /* 0x0000000410007c0c */ /* 0x000fe2000bf06070 */
[----:B------:R-:W-:Y:S02]  /*09e0*/  IMAD.MOV.U32 R70, RZ, RZ, -0x1 ;  /* 0xffffffffff467424 */ /* 0x000fe400078e00ff */
[----:B------:R-:W-:Y:S01]  /*09f0*/  IMAD.MOV.U32 R69, RZ, RZ, -0x1 ;  /* 0xffffffffff457424 */ /* 0x000fe200078e00ff */
[----:B------:R-:W-:-:S13]  /*0a00*/  ISETP.GE.U32.AND.EX P0, PT, R17, UR5, PT, P0 ;  /* 0x0000000511007c0c */ /* 0x000fda000bf06100 */
[----:B------:R-:W-:Y:S05]  /*0a10*/  @P0 BRA `(.L_x_8) ;  /* 0x0000000400280947 */ /* 0x000fea0003800000 */
[----:B------:R-:W0:Y:S01]  /*0a20*/  LDC.64 R24, c[0x0][0x628] ;  /* 0x00018a00ff187b82 */ /* 0x000e220000000a00 */
[----:B------:R-:W-:Y:S02]  /*0a30*/  IMAD.MOV.U32 R10, RZ, RZ, R16 ;  /* 0x000000ffff0a7224 */ /* 0x000fe400078e0010 */
[----:B------:R-:W-:-:S05]  /*0a40*/  IMAD.MOV.U32 R11, RZ, RZ, R17 ;  /* 0x000000ffff0b7224 */ /* 0x000fca00078e0011 */
[----:B------:R-:W1:Y:S08]  /*0a50*/  LDC R8, c[0x0][0x630] ;  /* 0x00018c00ff087b82 */ /* 0x000e700000000800 */
[----:B------:R-:W2:Y:S01]  /*0a60*/  LDC.64 R26, c[0x0][0x620] ;  /* 0x00018800ff1a7b82 */ /* 0x000ea20000000a00 */
[----:B0-----:R-:W-:-:S04]  /*0a70*/  ISETP.NE.U32.AND P0, PT, R24, RZ, PT ;  /* 0x000000ff1800720c */ /* 0x001fc80003f05070 */
[----:B------:R-:W-:-:S13]  /*0a80*/  ISETP.NE.AND.EX P0, PT, R25, RZ, PT, P0 ;  /* 0x000000ff1900720c */ /* 0x000fda0003f05300 */
[----:B-12---:R-:W-:Y:S05]  /*0a90*/  @!P0 BRA `(.L_x_9) ;  /* 0x0000000000288947 */ /* 0x006fea0003800000 */
[----:B------:R-:W0:Y:S02]  /*0aa0*/  LDC R3, c[0x0][0x634] ;  /* 0x00018d00ff037b82 */ /* 0x000e240000000800 */
[----:B0-----:R-:W-:-:S05]  /*0ab0*/  IADD3 R3, P0, R16, R3, RZ ;  /* 0x0000000310037210 */ /* 0x001fca0007f1e0ff */
[----:B------:R-:W-:-:S04]  /*0ac0*/  IMAD.X R21, RZ, RZ, R17, P0 ;  /* 0x000000ffff157224 */ /* 0x000fc800000e0611 */
[----:B------:R-:W-:-:S04]  /*0ad0*/  IMAD.WIDE.U32 R10, R21, R24, RZ ;  /* 0x00000018150a7225 */ /* 0x000fc800078e00ff */
[----:B------:R-:W-:-:S04]  /*0ae0*/  IMAD.WIDE.U32 R12, P0, R3, R25, R10 ;  /* 0x00000019030c7225 */ /* 0x000fc8000780000a */
[----:B------:R-:W-:-:S04]  /*0af0*/  IMAD.WIDE.U32 R10, R3, R24, RZ ;  /* 0x00000018030a7225 */ /* 0x000fc800078e00ff */
[----:B------:R-:W-:Y:S01]  /*0b00*/  IMAD.X R15, RZ, RZ, RZ, P0 ;  /* 0x000000ffff0f7224 */ /* 0x000fe200000e06ff */
[----:B------:R-:W-:Y:S01]  /*0b10*/  IADD3 RZ, P0, R11, R12, RZ ;  /* 0x0000000c0bff7210 */ /* 0x000fe20007f1e0ff */
[----:B------:R-:W-:-:S04]  /*0b20*/  IMAD.MOV.U32 R14, RZ, RZ, R13 ;  /* 0x000000ffff0e7224 */ /* 0x000fc800078e000d */
[----:B------:R-:W-:-:S08]  /*0b30*/  IMAD.WIDE.U32.X R10, R21, R25, R14, P0 ;  /* 0x00000019150a7225 */ /* 0x000fd000000e040e */
.L_x_9:
[----:B------:R-:W0:Y:S01]  /*0b40*/  LDC.64 R30, c[0x0][0x640] ;  /* 0x00019000ff1e7b82 */ /* 0x000e220000000a00 */
[-CC-:B------:R-:W-:Y:S02]  /*0b50*/  SHF.R.U64 R69, R10, R8.reuse, R11.reuse ;  /* 0x000000080a457219 */ /* 0x180fe4000000120b */
[----:B------:R-:W-:Y:S02]  /*0b60*/  SHF.R.U32.HI R3, RZ, R8, R11 ;  /* 0x00000008ff037219 */ /* 0x000fe4000001160b */
[----:B------:R-:W-:-:S03]  /*0b70*/  IADD3 R5, P0, RZ, -R69, RZ ;  /* 0x80000045ff057210 */ /* 0x000fc60007f1e0ff */
[----:B------:R-:W1:Y:S02]  /*0b80*/  LDC R12, c[0x0][0x618] ;  /* 0x00018600ff0c7b82 */ /* 0x000e640000000800 */
[----:B------:R-:W-:Y:S02]  /*0b90*/  IMAD.X R3, RZ, RZ, ~R3, P0 ;  /* 0x000000ffff037224 */ /* 0x000fe400000e0e03 */
[----:B------:R-:W-:-:S04]  /*0ba0*/  IMAD.WIDE.U32 R10, R5, R26, R16 ;  /* 0x0000001a050a7225 */ /* 0x000fc800078e0010 */
[----:B------:R-:W2:Y:S01]  /*0bb0*/  LDC R20, c[0x0][0x608] ;  /* 0x00018200ff147b82 */ /* 0x000ea20000000800 */
[----:B------:R-:W-:Y:S02]  /*0bc0*/  IMAD R8, R3, R26, RZ ;  /* 0x0000001a03087224 */ /* 0x000fe400078e02ff */
[----:B------:R-:W-:Y:S02]  /*0bd0*/  IMAD.MOV.U32 R3, RZ, RZ, -0x1 ;  /* 0xffffffffff037424 */ /* 0x000fe400078e00ff */
[----:B------:R-:W-:Y:S02]  /*0be0*/  IMAD R5, R5, R27, R8 ;  /* 0x0000001b05057224 */ /* 0x000fe400078e0208 */
[----:B------:R-:W-:Y:S01]  /*0bf0*/  IMAD R26, R9, R23, R4 ;  /* 0x00000017091a7224 */ /* 0x000fe200078e0204 */
[----:B------:R-:W3:Y:S01]  /*0c00*/  LDC R28, c[0x0][0x658] ;  /* 0x00019600ff1c7b82 */ /* 0x000ee20000000800 */
[----:B------:R-:W-:Y:S01]  /*0c10*/  IMAD.IADD R5, R11, 0x1, R5 ;  /* 0x000000010b057824 */ /* 0x000fe200078e0205 */
[----:B0-----:R-:W-:Y:S01]  /*0c20*/  ISETP.NE.U32.AND P0, PT, R30, RZ, PT ;  /* 0x000000ff1e00720c */ /* 0x001fe20003f05070 */
[----:B------:R-:W-:-:S03]  /*0c30*/  IMAD.MOV.U32 R23, RZ, RZ, 0x1 ;  /* 0x00000001ff177424 */ /* 0x000fc600078e00ff */
[----:B------:R-:W-:Y:S02]  /*0c40*/  ISETP.NE.AND.EX P0, PT, R31, RZ, PT, P0 ;  /* 0x000000ff1f00720c */ /* 0x000fe40003f05300 */
[----:B------:R-:W0:Y:S01]  /*0c50*/  LDC R24, c[0x0][0x600] ;  /* 0x00018000ff187b82 */ /* 0x000e220000000800 */
[-CC-:B-1----:R-:W-:Y:S02]  /*0c60*/  SHF.R.U64 R14, R10, R12.reuse, R5.reuse ;  /* 0x0000000c0a0e7219 */ /* 0x182fe40000001205 */
[----:B------:R-:W-:-:S05]  /*0c70*/  SHF.R.U32.HI R5, RZ, R12, R5 ;  /* 0x0000000cff057219 */ /* 0x000fca0000011605 */
[----:B------:R-:W1:Y:S01]  /*0c80*/  LDC R15, c[0x0][0x648] ;  /* 0x00019200ff0f7b82 */ /* 0x000e620000000800 */
[-CC-:B--2---:R-:W-:Y:S02]  /*0c90*/  SHF.R.U64 R27, R14, R20.reuse, R5.reuse ;  /* 0x000000140e1b7219 */ /* 0x184fe40000001205 */
[----:B------:R-:W-:-:S05]  /*0ca0*/  SHF.R.U32.HI R5, RZ, R20, R5 ;  /* 0x00000014ff057219 */ /* 0x000fca0000011605 */
[----:B------:R-:W2:Y:S01]  /*0cb0*/  LDC R21, c[0x0][0x638] ;  /* 0x00018e00ff157b82 */ /* 0x000ea20000000800 */
[-CC-:B---3--:R-:W-:Y:S02]  /*0cc0*/  SHF.R.U64 R20, R27, R28.reuse, R5.reuse ;  /* 0x0000001c1b147219 */ /* 0x188fe40000001205 */
[-C--:B------:R-:W-:Y:S02]  /*0cd0*/  SHF.L.U32 R3, R3, R28.reuse, RZ ;  /* 0x0000001c03037219 */ /* 0x080fe400000006ff */
[----:B------:R-:W-:Y:S01]  /*0ce0*/  SHF.R.U32.HI R5, RZ, R28, R5 ;  /* 0x0000001cff057219 */ /* 0x000fe20000011605 */
[----:B------:R-:W-:Y:S01]  /*0cf0*/  IMAD.MOV.U32 R4, RZ, RZ, R20 ;  /* 0x000000ffff047224 */ /* 0x000fe200078e0014 */
[----:B------:R-:W-:Y:S01]  /*0d00*/  LOP3.LUT R12, RZ, R3, RZ, 0x33, !PT ;  /* 0x00000003ff0c7212 */ /* 0x000fe200078e33ff */
[----:B------:R-:W3:Y:S01]  /*0d10*/  LDC R25, c[0x0][0x610] ;  /* 0x00018400ff197b82 */ /* 0x000ee20000000800 */
[----:B------:R-:W-:Y:S05]  /*0d20*/  @!P0 BRA `(.L_x_10) ;  /* 0x0000000000288947 */ /* 0x000fea0003800000 */
[----:B------:R-:W4:Y:S02]  /*0d30*/  LDC R3, c[0x0][0x64c] ;  /* 0x00019300ff037b82 */ /* 0x000f240000000800 */
[----:B----4-:R-:W-:-:S05]  /*0d40*/  IADD3 R3, P0, R20, R3, RZ ;  /* 0x0000000314037210 */ /* 0x010fca0007f1e0ff */
        /* <DEDUP_REMOVED lines=8> */
.L_x_10:
[----:B-1----:R-:W-:Y:S01]  /*0dd0*/  SHF.R.U64 R4, R4, R15, R5 ;  /* 0x0000000f04047219 */ /* 0x002fe20000001205 */
[----:B0-----:R-:W-:Y:S01]  /*0de0*/  VIADD R5, R24, 0xffffffff ;  /* 0xffffffff18057836 */ /* 0x001fe20000000000 */
[----:B------:R-:W-:Y:S02]  /*0df0*/  SHF.L.U32 R3, R23, R28, RZ ;  /* 0x0000001c17037219 */ /* 0x000fe400000006ff */
[----:B------:R-:W-:Y:S01]  /*0e00*/  LOP3.LUT R12, R27, R12, RZ, 0xc0, !PT ;  /* 0x0000000c1b0c7212 */ /* 0x000fe200078ec0ff */
[----:B------:R-:W-:Y:S01]  /*0e10*/  IMAD.MOV R8, RZ, RZ, -R4 ;  /* 0x000000ffff087224 */ /* 0x000fe200078e0a04 */
[----:B------:R-:W-:-:S03]  /*0e20*/  SEL R7, R7, R26, !P1 ;  /* 0x0000001a07077207 */ /* 0x000fc60004800000 */
[----:B------:R-:W-:Y:S01]  /*0e30*/  IMAD R12, R3, R4, R12 ;  /* 0x00000004030c7224 */ /* 0x000fe200078e020c */
[----:B------:R-:W-:Y:S01]  /*0e40*/  LOP3.LUT R4, R14, R5, RZ, 0xc0, !PT ;  /* 0x000000050e047212 */ /* 0x000fe200078ec0ff */
[----:B--2---:R-:W-:Y:S02]  /*0e50*/  IMAD R3, R8, R21, R20 ;  /* 0x0000001508037224 */ /* 0x004fe400078e0214 */
[----:B---3--:R-:W-:Y:S02]  /*0e60*/  IMAD R7, R12, R25, R7 ;  /* 0x000000190c077224 */ /* 0x008fe400078e0207 */
[----:B------:R-:W-:Y:S02]  /*0e70*/  IMAD.MOV.U32 R5, RZ, RZ, 0x1 ;  /* 0x00000001ff057424 */ /* 0x000fe400078e00ff */
[----:B------:R-:W-:-:S03]  /*0e80*/  IMAD R4, R3, R24, R4 ;  /* 0x0000001803047224 */ /* 0x000fc600078e0204 */
[----:B------:R-:W-:Y:S02]  /*0e90*/  PRMT R3, R5, 0x7610, R3 ;  /* 0x0000761005037816 */ /* 0x000fe40000000003 */
[----:B------:R-:W-:Y:S02]  /*0ea0*/  SEL R70, R4, R7, !P1 ;  /* 0x0000000704467207 */ /* 0x000fe40004800000 */
[----:B------:R-:W-:-:S07]  /*0eb0*/  SEL R71, R7, R4, !P1 ;  /* 0x0000000407477207 */ /* 0x000fce0004800000 */
.L_x_8:
[----:B------:R-:W-:-:S08]  /*0ec0*/  NOP ;  /* 0x0000000000007918 */ /* 0x000fd00000000000 */
[----:B------:R-:W0:Y:S02]  /*0ed0*/  USETMAXREG.TRY_ALLOC.CTAPOOL UP0, 0xe8 ;  /* 0x000000e8000079c8 */ /* 0x000e240008000600 */
[----:B0-----:R-:W-:-:S13]  /*0ee0*/  PLOP3.LUT P0, PT, PT, PT, UP0, 0x80, 0x0 ;  /* 0x000000000000781c */ /* 0x001fda0003f0f008 */
[----:B------:R-:W-:Y:S05]  /*0ef0*/  @!P0 BRA `(.L_x_8) ;  /* 0xfffffffc00f08947 */ /* 0x000fea000383ffff */
[----:B------:R-:W-:Y:S01]  /*0f00*/  ULDC.64 UR4, c[0x0][0x598] ;  /* 0x0001660000047ab9 */ /* 0x000fe20000000a00 */
[----:B------:R-:W-:Y:S01]  /*0f10*/  ULDC.64 UR40, c[0x0][0x208] ;  /* 0x0000820000287ab9 */ /* 0x000fe20000000a00 */
[----:B------:R-:W-:-:S04]  /*0f20*/  ISETP.NE.U32.AND P0, PT, RZ, UR4, PT ;  /* 0x00000004ff007c0c */ /* 0x000fc8000bf05070 */
[----:B------:R-:W-:-:S13]  /*0f30*/  ISETP.NE.AND.EX P0, PT, RZ, UR5, PT, P0 ;  /* 0x00000005ff007c0c */ /* 0x000fda000bf05300 */
[----:B------:R-:W-:Y:S05]  /*0f40*/  @!P0 BRA `(.L_x_11) ;  /* 0x00000000001c8947 */ /* 0x000fea0003800000 */
[----:B------:R-:W0:Y:S02]  /*0f50*/  LDC.64 R4, c[0x0][0x598] ;  /* 0x00016600ff047b82 */ /* 0x000e240000000a00 */
[----:B0-----:R-:W2:Y:S02]  /*0f60*/  LDG.E.64 R4, desc[UR40][R4.64] ;  /* 0x0000002804047981 */ /* 0x001ea4000c1e1b00 */
[----:B--2---:R-:W-:-:S04]  /*0f70*/  ISETP.NE.U32.AND P0, PT, R4, RZ, PT ;  /* 0x000000ff0400720c */ /* 0x004fc80003f05070 */
[----:B------:R-:W-:-:S13]  /*0f80*/  ISETP.NE.AND.EX P0, PT, R5, RZ, PT, P0 ;  /* 0x000000ff0500720c */ /* 0x000fda0003f05300 */
[----:B------:R-:W-:Y:S05]  /*0f90*/  @!P0 BRA `(.L_x_11) ;  /* 0x0000000000088947 */ /* 0x000fea0003800000 */
[----:B------:R0:W5:Y:S01]  /*0fa0*/  LD.E R23, desc[UR40][R4.64] ;  /* 0x0000002804177980 */ /* 0x000162000c101900 */
[----:B------:R-:W-:Y:S05]  /*0fb0*/  BRA `(.L_x_12) ;  /* 0x0000000000247947 */ /* 0x000fea0003800000 */
.L_x_11:
[----:B------:R-:W-:Y:S02]  /*0fc0*/  ULDC.64 UR4, c[0x0][0x588] ;  /* 0x0001620000047ab9 */ /* 0x000fe40000000a00 */
[----:B------:R-:W-:-:S04]  /*0fd0*/  ISETP.NE.U32.AND P0, PT, RZ, UR4, PT ;  /* 0x00000004ff007c0c */ /* 0x000fc8000bf05070 */
[----:B------:R-:W-:-:S13]  /*0fe0*/  ISETP.NE.AND.EX P0, PT, RZ, UR5, PT, P0 ;  /* 0x00000005ff007c0c */ /* 0x000fda000bf05300 */
[----:B------:R-:W-:Y:S05]  /*0ff0*/  @!P0 BRA `(.L_x_13) ;  /* 0x00000000000c8947 */ /* 0x000fea0003800000 */
[----:B------:R-:W0:Y:S02]  /*1000*/  LDC.64 R4, c[0x0][0x588] ;  /* 0x00016200ff047b82 */ /* 0x000e240000000a00 */
[----:B0-----:R1:W5:Y:S01]  /*1010*/  LDG.E R23, desc[UR40][R4.64] ;  /* 0x0000002804177981 */ /* 0x001362000c1e1900 */
[----:B------:R-:W-:Y:S05]  /*1020*/  BRA `(.L_x_12) ;  /* 0x0000000000087947 */ /* 0x000fea0003800000 */
.L_x_13:
[----:B------:R-:W-:Y:S02]  /*1030*/  ULDC UR4, c[0x0][0x580] ;  /* 0x0001600000047ab9 */ /* 0x000fe40000000800 */
[----:B------:R-:W-:-:S07]  /*1040*/  IMAD.U32 R23, RZ, RZ, UR4 ;  /* 0x00000004ff177e24 */ /* 0x000fce000f8e00ff */
.L_x_12:
[----:B------:R-:W-:Y:S02]  /*1050*/  ULDC.64 UR4, c[0x0][0x5a0] ;  /* 0x0001680000047ab9 */ /* 0x000fe40000000a00 */
[----:B------:R-:W-:-:S04]  /*1060*/  ISETP.NE.U32.AND P0, PT, RZ, UR4, PT ;  /* 0x00000004ff007c0c */ /* 0x000fc8000bf05070 */
[----:B------:R-:W-:-:S13]  /*1070*/  ISETP.NE.AND.EX P0, PT, RZ, UR5, PT, P0 ;  /* 0x00000005ff007c0c */ /* 0x000fda000bf05300 */
[----:B------:R-:W-:Y:S05]  /*1080*/  @!P0 BRA `(.L_x_14) ;  /* 0x00000000001c8947 */ /* 0x000fea0003800000 */
[----:B01----:R-:W0:Y:S02]  /*1090*/  LDC.64 R4, c[0x0][0x5a0] ;  /* 0x00016800ff047b82 */ /* 0x003e240000000a00 */
[----:B0-----:R-:W2:Y:S02]  /*10a0*/  LDG.E.64 R4, desc[UR40][R4.64] ;  /* 0x0000002804047981 */ /* 0x001ea4000c1e1b00 */
[----:B--2---:R-:W-:-:S04]  /*10b0*/  ISETP.NE.U32.AND P0, PT, R4, RZ, PT ;  /* 0x000000ff0400720c */ /* 0x004fc80003f05070 */
[----:B------:R-:W-:-:S13]  /*10c0*/  ISETP.NE.AND.EX P0, PT, R5, RZ, PT, P0 ;  /* 0x000000ff0500720c */ /* 0x000fda0003f05300 */
[----:B------:R-:W-:Y:S05]  /*10d0*/  @!P0 BRA `(.L_x_14) ;  /* 0x0000000000088947 */ /* 0x000fea0003800000 */
[----:B------:R0:W5:Y:S01]  /*10e0*/  LD.E R58, desc[UR40][R4.64] ;  /* 0x00000028043a7980 */ /* 0x000162000c101900 */
[----:B------:R-:W-:Y:S05]  /*10f0*/  BRA `(.L_x_15) ;  /* 0x0000000000247947 */ /* 0x000fea0003800000 */
.L_x_14:
[----:B------:R-:W-:Y:S02]  /*1100*/  ULDC.64 UR4, c[0x0][0x590] ;  /* 0x0001640000047ab9 */ /* 0x000fe40000000a00 */
[----:B------:R-:W-:-:S04]  /*1110*/  ISETP.NE.U32.AND P0, PT, RZ, UR4, PT ;  /* 0x00000004ff007c0c */ /* 0x000fc8000bf05070 */
[----:B------:R-:W-:-:S13]  /*1120*/  ISETP.NE.AND.EX P0, PT, RZ, UR5, PT, P0 ;  /* 0x00000005ff007c0c */ /* 0x000fda000bf05300 */
[----:B------:R-:W-:Y:S05]  /*1130*/  @!P0 BRA `(.L_x_16) ;  /* 0x00000000000c8947 */ /* 0x000fea0003800000 */
[----:B------:R-:W2:Y:S02]  /*1140*/  LDC.64 R58, c[0x0][0x590] ;  /* 0x00016400ff3a7b82 */ /* 0x000ea40000000a00 */
[----:B--2---:R2:W5:Y:S01]  /*1150*/  LDG.E R58, desc[UR40][R58.64] ;  /* 0x000000283a3a7981 */ /* 0x004562000c1e1900 */
[----:B------:R-:W-:Y:S05]  /*1160*/  BRA `(.L_x_15) ;  /* 0x0000000000087947 */ /* 0x000fea0003800000 */
.L_x_16:
[----:B------:R-:W-:Y:S02]  /*1170*/  ULDC UR4, c[0x0][0x584] ;  /* 0x0001610000047ab9 */ /* 0x000fe40000000800 */
[----:B------:R-:W-:-:S07]  /*1180*/  IMAD.U32 R58, RZ, RZ, UR4 ;  /* 0x00000004ff3a7e24 */ /* 0x000fce000f8e00ff */
.L_x_15:
[----:B------:R-:W-:-:S13]  /*1190*/  LOP3.LUT P0, RZ, R3, 0xff, RZ, 0xc0, !PT ;  /* 0x000000ff03ff7812 */ /* 0x000fda000780c0ff */
[----:B------:R-:W-:Y:S05]  /*11a0*/  @!P0 EXIT ;  /* 0x000000000000894d */ /* 0x000fea0003800000 */
[----:B------:R-:W3:Y:S01]  /*11b0*/  LDC R61, c[0x0][0x658] ;  /* 0x00019600ff3d7b82 */ /* 0x000ee20000000800 */
[----:B------:R-:W-:Y:S01]  /*11c0*/  LOP3.LUT R6, R6, 0x1, RZ, 0xc0, !PT ;  /* 0x0000000106067812 */ /* 0x000fe200078ec0ff */
[----:B------:R-:W-:Y:S01]  /*11d0*/  ULDC.64 UR6, c[0x0][0x288] ;  /* 0x0000a20000067ab9 */ /* 0x000fe20000000a00 */
[----:B------:R-:W-:Y:S01]  /*11e0*/  SHF.R.U32.HI R3, RZ, 0x2, R63 ;  /* 0x00000002ff037819 */ /* 0x000fe2000001163f */
[----:B------:R-:W-:Y:S01]  /*11f0*/  UIADD3 UR4, UR7, 0x7f, URZ ;  /* 0x0000007f07047890 */ /* 0x000fe2000fffe03f */
[----:B------:R-:W-:Y:S01]  /*1200*/  SHF.R.U32.HI R0, RZ, 0x1, R0 ;  /* 0x00000001ff007819 */ /* 0x000fe20000011600 */
[----:B------:R-:W-:Y:S01]  /*1210*/  IMAD.SHL.U32 R56, R6, 0x40, RZ ;  /* 0x0000004006387824 */ /* 0x000fe200078e00ff */
[----:B------:R-:W-:Y:S01]  /*1220*/  LOP3.LUT R3, R3, 0x7, RZ, 0xc0, !PT ;  /* 0x0000000703037812 */ /* 0x000fe200078ec0ff */
[----:B01----:R-:W0:Y:S01]  /*1230*/  LDC.64 R4, c[0x0][0x5c8] ;  /* 0x00017200ff047b82 */ /* 0x003e220000000a00 */
[----:B------:R-:W-:Y:S01]  /*1240*/  USHF.R.S32.HI UR5, URZ, 0x1f, UR4 ;  /* 0x0000001f3f057899 */ /* 0x000fe20008011404 */
[----:B------:R-:W-:Y:S01]  /*1250*/  LOP3.LUT R0, R0, 0x30, RZ, 0xc0, !PT ;  /* 0x0000003000007812 */ /* 0x000fe200078ec0ff */
[----:B------:R-:W-:Y:S01]  /*1260*/  IMAD.MOV.U32 R8, RZ, RZ, 0x1 ;  /* 0x00000001ff087424 */ /* 0x000fe200078e00ff */
[--C-:B------:R-:W-:Y:S01]  /*1270*/  LOP3.LUT R56, R56, 0x40, R3.reuse, 0xe2, !PT ;  /* 0x0000004038387812 */ /* 0x100fe200078ee203 */
[----:B------:R-:W-:Y:S01]  /*1280*/  ULEA.HI UR5, UR5, UR4, URZ, 0x7 ;  /* 0x0000000405057291 */ /* 0x000fe2000f8f383f */
[-C--:B------:R-:W-:Y:S01]  /*1290*/  IADD3 R3, RZ, -R0.reuse, -R3 ;  /* 0x80000000ff037210 */ /* 0x080fe20007ffe803 */
[----:B------:R-:W-:Y:S01]  /*12a0*/  IMAD.U32 R7, RZ, RZ, UR6 ;  /* 0x00000006ff077e24 */ /* 0x000fe2000f8e00ff */
[----:B------:R-:W1:Y:S01]  /*12b0*/  LDC R65, c[0x0][0x600] ;  /* 0x00018000ff417b82 */ /* 0x000e620000000800 */
[----:B------:R-:W-:Y:S01]  /*12c0*/  LOP3.LUT R56, R56, R0, RZ, 0xfc, !PT ;  /* 0x0000000038387212 */ /* 0x000fe200078efcff */
[----:B------:R-:W-:Y:S01]  /*12d0*/  IMAD.MOV.U32 R0, RZ, RZ, -0x1 ;  /* 0xffffffffff007424 */ /* 0x000fe200078e00ff */
[----:B------:R-:W-:Y:S01]  /*12e0*/  USHF.R.S32.HI UR43, URZ, 0x7, UR5 ;  /* 0x000000073f2b7899 */ /* 0x000fe20008011405 */
[C---:B------:R-:W-:Y:S01]  /*12f0*/  LOP3.LUT R62, R63.reuse, 0x3, RZ, 0xc0, !PT ;  /* 0x000000033f3e7812 */ /* 0x040fe200078ec0ff */
[----:B------:R-:W-:Y:S01]  /*1300*/  IMAD R3, R6, -0x40, R3 ;  /* 0xffffffc006037824 */ /* 0x000fe200078e0203 */
[C---:B------:R-:W-:Y:S01]  /*1310*/  LOP3.LUT R64, R63.reuse, 0x80, RZ, 0xc0, !PT ;  /* 0x000000803f407812 */ /* 0x040fe200078ec0ff */
[----:B------:R-:W-:Y:S01]  /*1320*/  UISETP.LT.AND UP0, UPT, UR43, 0x1, UPT ;  /* 0x000000012b00788c */ /* 0x000fe2000bf01270 */
[-C--:B---3--:R-:W-:Y:S01]  /*1330*/  SHF.L.U32 R0, R0, R61.reuse, RZ ;  /* 0x0000003d00007219 */ /* 0x088fe200000006ff */
[----:B------:R-:W-:Y:S01]  /*1340*/  ULDC UR4, c[0x0][0x284] ;  /* 0x0000a10000047ab9 */ /* 0x000fe20000000800 */
[----:B------:R-:W-:Y:S01]  /*1350*/  IMAD R62, R62, -0x2, R7 ;  /* 0xfffffffe3e3e7824 */ /* 0x000fe200078e0207 */
[----:B------:R-:W-:Y:S01]  /*1360*/  USEL UR44, UR43, 0x1, UP0 ;  /* 0x000000012b2c7887 */ /* 0x000fe20008000000 */
[----:B------:R-:W-:Y:S01]  /*1370*/  SHF.L.U32 R61, R8, R61, RZ ;  /* 0x0000003d083d7219 */ /* 0x000fe200000006ff */
[----:B------:R-:W-:Y:S01]  /*1380*/  IMAD.SHL.U32 R63, R63, 0x2, RZ ;  /* 0x000000023f3f7824 */ /* 0x000fe200078e00ff */
[----:B------:R-:W-:Y:S01]  /*1390*/  LOP3.LUT R68, R18, 0x1, RZ, 0xfc, !PT ;  /* 0x0000000112447812 */ /* 0x000fe200078efcff */
[----:B------:R-:W-:Y:S01]  /*13a0*/  VIADD R67, R3, UR4 ;  /* 0x0000000403437c36 */ /* 0x000fe20008000000 */
[C---:B0-----:R-:W-:Y:S01]  /*13b0*/  SHF.L.U64.HI R60, R4.reuse, 0x3, R5 ;  /* 0x00000003043c7819 */ /* 0x041fe20000010205 */
[----:B--2---:R-:W-:Y:S01]  /*13c0*/  IMAD.SHL.U32 R59, R4, 0x8, RZ ;  /* 0x00000008043b7824 */ /* 0x004fe200078e00ff */
[----:B------:R-:W-:Y:S01]  /*13d0*/  SHF.R.U32.HI R64, RZ, 0x7, R64 ;  /* 0x00000007ff407819 */ /* 0x000fe20000011640 */
[----:B------:R-:W-:Y:S01]  /*13e0*/  IMAD.MOV.U32 R57, RZ, RZ, RZ ;  /* 0x000000ffff397224 */ /* 0x000fe200078e00ff */
[----:B------:R-:W-:Y:S01]  /*13f0*/  LOP3.LUT R66, RZ, R0, RZ, 0x33, !PT ;  /* 0x00000000ff427212 */ /* 0x000fe200078e33ff */
[----:B------:R-:W-:Y:S01]  /*1400*/  UIADD3 UR44, UR43, -UR44, URZ ;  /* 0x8000002c2b2c7290 */ /* 0x000fe2000fffe03f */
[----:B------:R-:W-:Y:S01]  /*1410*/  UMOV UR36, URZ ;  /* 0x0000003f00247c82 */ /* 0x000fe20008000000 */
[----:B-1----:R-:W-:Y:S01]  /*1420*/  VIADD R65, R65, 0xffffffff ;  /* 0xffffffff41417836 */ /* 0x002fe20000000000 */
[----:B------:R-:W-:-:S09]  /*1430*/  UMOV UR42, URZ ;  /* 0x0000003f002a7c82 */ /* 0x000fd20008000000 */
.L_x_98:
[----:B0-----:R-:W0:Y:S01]  /*1440*/  SHFL.IDX PT, R0, R64, RZ, 0x1f ;  /* 0x00001fff40007589 */ /* 0x001e2200000e0000 */
[----:B-1----:R-:W1:Y:S01]  /*1450*/  S2UR UR7, SR_CgaCtaId ;  /* 0x00000000000779c3 */ /* 0x002e620000008800 */
[----:B------:R-:W-:Y:S01]  /*1460*/  UMOV UR6, 0x400 ;  /* 0x0000040000067882 */ /* 0x000fe20000000000 */
[----:B0-----:R-:W-:Y:S01]  /*1470*/  R2UR UR4, R0 ;  /* 0x00000000000472ca */ /* 0x001fe200000e0000 */
[----:B-1----:R-:W-:-:S12]  /*1480*/  ULEA UR6, UR7, UR6, 0x18 ;  /* 0x0000000607067291 */ /* 0x002fd8000f8ec03f */
[----:B------:R-:W-:-:S04]  /*1490*/  ULEA.HI UR5, UR4, UR4, URZ, 0x1 ;  /* 0x0000000404057291 */ /* 0x000fc8000f8f083f */
[----:B------:R-:W-:-:S04]  /*14a0*/  ULOP3.LUT UR5, UR5, 0x7fffe, URZ, 0xc0, !UPT ;  /* 0x0007fffe05057892 */ /* 0x000fc8000f8ec03f */
[----:B------:R-:W-:-:S03]  /*14b0*/  UIADD3 UR5, UR4, -UR5, URZ ;  /* 0x8000000504057290 */ /* 0x000fc6000fffe03f */
[----:B------:R-:W-:Y:S01]  /*14c0*/  ULDC UR4, c[0x0][0x28c] ;  /* 0x0000a30000047ab9 */ /* 0x000fe20000000800 */
[----:B------:R-:W-:Y:S01]  /*14d0*/  ULEA UR5, UR5, UR6, 0xd ;  /* 0x0000000605057291 */ /* 0x000fe2000f8e683f */
[----:B------:R-:W-:-:S03]  /*14e0*/  ISETP.LT.AND P0, PT, RZ, UR4, PT ;  /* 0x00000004ff007c0c */ /* 0x000fc6000bf01270 */
[----:B------:R-:W-:-:S04]  /*14f0*/  UIADD3 UR5, UR5, 0x100, URZ ;  /* 0x0000010005057890 */ /* 0x000fc8000fffe03f */
[----:B------:R-:W-:-:S04]  /*1500*/  USHF.R.U32.HI UR5, URZ, 0x4, UR5 ;  /* 0x000000043f057899 */ /* 0x000fc80008011605 */
[----:B------:R-:W-:-:S04]  /*1510*/  ULOP3.LUT UR5, UR5, 0x3fff, URZ, 0xc0, !UPT ;  /* 0x00003fff05057892 */ /* 0x000fc8000f8ec03f */
[----:B------:R-:W-:Y:S01]  /*1520*/  ULOP3.LUT UR45, UR5, 0x10000, URZ, 0xfc, !UPT ;  /* 0x00010000052d7892 */ /* 0x000fe2000f8efc3f */
[----:B---345:R-:W-:Y:S11]  /*1530*/  @P0 BRA `(.L_x_17) ;  /* 0x0000000000400947 */ /* 0x038ff60003800000 */
[----:B------:R-:W-:Y:S01]  /*1540*/  MOV R0, 0x0 ;  /* 0x0000000000007802 */ /* 0x000fe20000000f00 */
[----:B------:R-:W-:Y:S01]  /*1550*/  ULDC.64 UR4, c[0x4][0x68] ;  /* 0x01001a0000047ab9 */ /* 0x000fe20000000a00 */
[----:B------:R-:W-:Y:S01]  /*1560*/  ULDC.64 UR6, c[0x4][0x8] ;  /* 0x0100020000067ab9 */ /* 0x000fe20000000a00 */
[----:B------:R-:W-:Y:S01]  /*1570*/  IMAD.U32 R4, RZ, RZ, UR4 ;  /* 0x00000004ff047e24 */ /* 0x000fe2000f8e00ff */
[----:B------:R0:W1:Y:S01]  /*1580*/  LDC.64 R14, c[0x4][R0] ;  /* 0x01000000000e7b82 */ /* 0x0000620000000a00 */
[----:B------:R-:W-:Y:S01]  /*1590*/  IMAD.U32 R5, RZ, RZ, UR5 ;  /* 0x00000005ff057e24 */ /* 0x000fe2000f8e00ff */
[----:B------:R-:W-:Y:S01]  /*15a0*/  ULDC.64 UR4, c[0x4][0x70] ;  /* 0x01001c0000047ab9 */ /* 0x000fe20000000a00 */
[----:B------:R-:W-:Y:S02]  /*15b0*/  IMAD.U32 R10, RZ, RZ, UR6 ;  /* 0x00000006ff0a7e24 */ /* 0x000fe4000f8e00ff */
[----:B------:R-:W-:Y:S02]  /*15c0*/  IMAD.U32 R6, RZ, RZ, UR4 ;  /* 0x00000004ff067e24 */ /* 0x000fe4000f8e00ff */
[----:B------:R-:W-:-:S02]  /*15d0*/  IMAD.U32 R7, RZ, RZ, UR5 ;  /* 0x00000005ff077e24 */ /* 0x000fc4000f8e00ff */
[----:B------:R-:W-:Y:S02]  /*15e0*/  IMAD.U32 R11, RZ, RZ, UR7 ;  /* 0x00000007ff0b7e24 */ /* 0x000fe4000f8e00ff */
[----:B------:R-:W-:Y:S02]  /*15f0*/  IMAD.MOV.U32 R8, RZ, RZ, 0x1e1 ;  /* 0x000001e1ff087424 */ /* 0x000fe400078e00ff */
[----:B------:R-:W-:Y:S02]  /*1600*/  IMAD.MOV.U32 R12, RZ, RZ, 0x1 ;  /* 0x00000001ff0c7424 */ /* 0x000fe400078e00ff */
[----:B0-----:R-:W-:-:S07]  /*1610*/  IMAD.MOV.U32 R13, RZ, RZ, RZ ;  /* 0x000000ffff0d7224 */ /* 0x001fce00078e00ff */
[----:B------:R-:W-:-:S07]  /*1620*/  LEPC R20, `(.L_x_17) ;  /* 0x000000001014794e */ /* 0x000fce0000000000 */
[----:B-1---5:R-:W-:Y:S05]  /*1630*/  CALL.ABS.NOINC R14 ;  /* 0x000000000e007343 */ /* 0x022fea0003c00000 */
.L_x_17:
[----:B------:R-:W-:-:S13]  /*1640*/  ISETP.NE.AND P0, PT, R68, 0x3, PT ;  /* 0x000000034400780c */ /* 0x000fda0003f05270 */
[----:B------:R-:W-:Y:S05]  /*1650*/  @!P0 BRA `(.L_x_18) ;  /* 0x0000000000048947 */ /* 0x000fea0003800000 */
[----:B------:R-:W-:Y:S01]  /*1660*/  BPT.TRAP 0x1 ;  /* 0x000000040000795c */ /* 0x000fe20000300000 */
.L_x_18:
[----:B------:R-:W0:Y:S01]  /*1670*/  S2UR UR5, SR_CgaCtaId ;  /* 0x00000000000579c3 */ /* 0x000e220000008800 */
[----:B------:R-:W-:Y:S01]  /*1680*/  UMOV UR4, 0x400 ;  /* 0x0000040000047882 */ /* 0x000fe20000000000 */
[----:B------:R-:W-:Y:S02]  /*1690*/  IMAD.U32 R0, RZ, RZ, UR36 ;  /* 0x00000024ff007e24 */ /* 0x000fe4000f8e00ff */
[----:B------:R-:W-:-:S03]  /*16a0*/  IMAD.U32 R3, RZ, RZ, UR42 ;  /* 0x0000002aff037e24 */ /* 0x000fc6000f8e00ff */
[----:B------:R-:W-:Y:S01]  /*16b0*/  SHF.L.U32 R0, R0, 0x1f, RZ ;  /* 0x0000001f00007819 */ /* 0x000fe200000006ff */
[----:B0-----:R-:W-:-:S06]  /*16c0*/  ULEA UR4, UR5, UR4, 0x18 ;  /* 0x0000000405047291 */ /* 0x001fcc000f8ec03f */
[----:B------:R-:W-:-:S04]  /*16d0*/  IMAD.U32 R6, RZ, RZ, UR4 ;  /* 0x00000004ff067e24 */ /* 0x000fc8000f8e00ff */
[----:B------:R-:W-:-:S04]  /*16e0*/  IMAD R3, R3, 0x8, R6 ;  /* 0x0000000803037824 */ /* 0x000fc800078e0206 */
[----:B------:R0:W1:Y:S01]  /*16f0*/  SYNCS.PHASECHK.TRANS64.TRYWAIT P1, [R3+URZ], R0 ;  /* 0x00000000030075a7 */ /* 0x000062000802017f */
[----:B------:R-:W-:Y:S05]  /*1700*/  @!P0 BRA `(.L_x_19) ;  /* 0x0000000000048947 */ /* 0x000fea0003800000 */
[----:B------:R-:W-:Y:S01]  /*1710*/  BPT.TRAP 0x1 ;  /* 0x000000040000795c */ /* 0x000fe20000300000 */
.L_x_19:
[----:B------:R-:W-:-:S05]  /*1720*/  IMAD.U32 R4, RZ, RZ, UR44 ;  /* 0x0000002cff047e24 */ /* 0x000fca000f8e00ff */
[----:B------:R-:W-:Y:S01]  /*1730*/  ISETP.GE.AND P2, PT, R4, 0x1, PT ;  /* 0x000000010400780c */ /* 0x000fe20003f46270 */
[----:B-1----:R-:W-:-:S12]  /*1740*/  @P1 BRA `(.L_x_20) ;  /* 0x0000000000081947 */ /* 0x002fd80003800000 */
[----:B------:R-:W1:Y:S02]  /*1750*/  SYNCS.PHASECHK.TRANS64.TRYWAIT P1, [R3+URZ], R0 ;  /* 0x00000000030075a7 */ /* 0x000e64000802017f */
[----:B-1----:R-:W-:Y:S05]  /*1760*/  @!P1 BRA `(.L_x_21) ;  /* 0x0000005000a89947 */ /* 0x002fea0003800000 */
.L_x_20:
[----:B------:R-:W-:Y:S05]  /*1770*/  WARPSYNC.ALL ;  /* 0x0000000000007948 */ /* 0x000fea0003800000 */
[----:B------:R-:W-:Y:S01]  /*1780*/  R2UR UR4, R6 ;  /* 0x00000000060472ca */ /* 0x000fe200000e0000 */
[----:B------:R-:W-:Y:S01]  /*1790*/  ULEA UR8, UR42, UR45, 0xc ;  /* 0x0000002d2a087291 */ /* 0x000fe2000f8e603f */
[----:B------:R-:W-:Y:S01]  /*17a0*/  WARPGROUP.ARRIVE ;  /* 0x00000000000079c5 */ /* 0x000fe20000000000 */
[----:B------:R-:W-:Y:S01]  /*17b0*/  UMOV UR9, 0x40000040 ;  /* 0x4000004000097882 */ /* 0x000fe20000000000 */
[----:B------:R-:W-:Y:S01]  /*17c0*/  UMOV UR11, 0x40000040 ;  /* 0x40000040000b7882 */ /* 0x000fe20000000000 */
[----:B------:R-:W-:Y:S01]  /*17d0*/  UIADD3 UR12, UR8, 0x2, URZ ;  /* 0x00000002080c7890 */ /* 0x000fe2000fffe03f */
[----:B------:R-:W-:Y:S01]  /*17e0*/  UMOV UR13, 0x40000040 ;  /* 0x40000040000d7882 */ /* 0x000fe20000000000 */
[----:B------:R-:W-:-:S06]  /*17f0*/  UMOV UR15, 0x40000040 ;  /* 0x40000040000f7882 */ /* 0x000fcc0000000000 */
[----:B------:R-:W-:-:S04]  /*1800*/  UIADD3 UR4, UR4, 0x20100, URZ ;  /* 0x0002010004047890 */ /* 0x000fc8000fffe03f */
[----:B------:R-:W-:-:S04]  /*1810*/  USHF.R.U32.HI UR4, URZ, 0x4, UR4 ;  /* 0x000000043f047899 */ /* 0x000fc80008011604 */
[----:B------:R-:W-:-:S04]  /*1820*/  ULOP3.LUT UR4, UR4, 0x3fff, URZ, 0xc0, !UPT ;  /* 0x00003fff04047892 */ /* 0x000fc8000f8ec03f */
[----:B------:R-:W-:-:S04]  /*1830*/  ULOP3.LUT UR4, UR4, 0x10000, URZ, 0xfc, !UPT ;  /* 0x0001000004047892 */ /* 0x000fc8000f8efc3f */
[----:B------:R-:W-:-:S04]  /*1840*/  ULEA UR6, UR42, UR4, 0xb ;  /* 0x000000042a067291 */ /* 0x000fc8000f8e583f */
[----:B------:R-:W-:-:S03]  /*1850*/  UIADD3 UR14, UR6, 0x2, URZ ;  /* 0x00000002060e7890 */ /* 0x000fc6000fffe03f */
[----:B------:R-:W-:Y:S02]  /*1860*/  UMOV UR10, UR6 ;  /* 0x00000006000a7c82 */ /* 0x000fe40008000000 */
[----:B------:R-:W-:Y:S01]  /*1870*/  HGMMA.64x64x8.F32.TF32 R24, gdesc[UR8], RZ, !UPT, gsb0 ;  /* 0x04e00000081879f0 */ /* 0x000fe2000c0028ff */
[----:B------:R-:W-:Y:S01]  /*1880*/  UIADD3 UR10, UR6, 0x606, URZ ;  /* 0x00000606060a7890 */ /* 0x000fe2000fffe03f */
[----:B------:R-:W-:Y:S01]  /*1890*/  UMOV UR9, 0x40000040 ;  /* 0x4000004000097882 */ /* 0x000fe20000000000 */
[----:B------:R-:W-:Y:S01]  /*18a0*/  UMOV UR11, 0x40000040 ;  /* 0x40000040000b7882 */ /* 0x000fe20000000000 */
[----:B------:R-:W-:Y:S02]  /*18b0*/  WARPGROUP.DEPBAR.LE gsb0, 0x0 ;  /* 0x00008000000079c5 */ /* 0x000fe40000010000 */
[----:B------:R-:W-:-:S06]  /*18c0*/  WARPGROUP.ARRIVE ;  /* 0x00000000000079c5 */ /* 0x000fcc0000000000 */
[----:B------:R-:W-:Y:S01]  /*18d0*/  HGMMA.64x64x8.F32.TF32 R24, gdesc[UR12], R24, gsb0 ;  /* 0x04e000000c1879f0 */ /* 0x000fe20008002818 */
[----:B------:R-:W-:Y:S02]  /*18e0*/  UIADD3 UR12, UR8, 0x4, URZ ;  /* 0x00000004080c7890 */ /* 0x000fe4000fffe03f */
        /* <DEDUP_REMOVED lines=87> */
[----:B------:R-:W-:Y:S01]  /*1e60*/  UIADD3 UR8, UR8, 0xc06, URZ ;  /* 0x00000c0608087890 */ /* 0x000fe2000fffe03f */
[----:B------:R-:W-:Y:S02]  /*1e70*/  WARPGROUP.DEPBAR.LE gsb0, 0x0 ;  /* 0x00008000000079c5 */ /* 0x000fe40000010000 */
[----:B------:R-:W-:-:S06]  /*1e80*/  WARPGROUP.ARRIVE ;  /* 0x00000000000079c5 */ /* 0x000fcc0000000000 */
[----:B------:R-:W-:Y:S03]  /*1e90*/  HGMMA.64x64x8.F32.TF32 R24, gdesc[UR12], R24, gsb0 ;  /* 0x04e000000c1879f0 */ /* 0x000fe60008002818 */
[----:B------:R-:W-:Y:S02]  /*1ea0*/  WARPGROUP.DEPBAR.LE gsb0, 0x0 ;  /* 0x00008000000079c5 */ /* 0x000fe40000010000 */
[----:B------:R-:W-:-:S06]  /*1eb0*/  WARPGROUP.ARRIVE ;  /* 0x00000000000079c5 */ /* 0x000fcc0000000000 */
[----:B------:R-:W-:Y:S03]  /*1ec0*/  HGMMA.64x64x8.F32.TF32 R24, gdesc[UR8], R24, gsb0 ;  /* 0x04e00000081879f0 */ /* 0x000fe60008002818 */
[----:B------:R-:W-:Y:S02]  /*1ed0*/  WARPGROUP.DEPBAR.LE gsb0, 0x0 ;  /* 0x00008000000079c5 */ /* 0x000fe40000010000 */
[----:B------:R-:W-:Y:S05]  /*1ee0*/  @!P2 BRA `(.L_x_22) ;  /* 0x000000080078a947 */ /* 0x000fea0003800000 */
[----:B------:R-:W-:Y:S01]  /*1ef0*/  UIADD3 UR5, UR42, 0x1, URZ ;  /* 0x000000012a057890 */ /* 0x000fe2000fffe03f */
[----:B01----:R-:W-:Y:S02]  /*1f00*/  IMAD.U32 R0, RZ, RZ, UR44 ;  /* 0x0000002cff007e24 */ /* 0x003fe4000f8e00ff */
[----:B------:R-:W-:Y:S01]  /*1f10*/  IMAD.U32 R3, RZ, RZ, UR42 ;  /* 0x0000002aff037e24 */ /* 0x000fe2000f8e00ff */
[----:B------:R-:W-:-:S04]  /*1f20*/  UISETP.NE.AND UP0, UPT, UR5, 0x2, UPT ;  /* 0x000000020500788c */ /* 0x000fc8000bf05270 */
[----:B------:R-:W-:Y:S02]  /*1f30*/  USEL UR6, URZ, 0x1, UP0 ;  /* 0x000000013f067887 */ /* 0x000fe40008000000 */
[----:B------:R-:W-:Y:S02]  /*1f40*/  USEL UR5, UR5, URZ, UP0 ;  /* 0x0000003f05057287 */ /* 0x000fe40008000000 */
[----:B------:R-:W-:-:S06]  /*1f50*/  ULOP3.LUT UR6, UR36, UR6, URZ, 0x3c, !UPT ;  /* 0x0000000624067292 */ /* 0x000fcc000f8e3c3f */
[----:B------:R-:W-:-:S07]  /*1f60*/  IMAD.U32 R7, RZ, RZ, UR6 ;  /* 0x00000006ff077e24 */ /* 0x000fce000f8e00ff */
.L_x_29:
[----:B------:R-:W-:Y:S05]  /*1f70*/  @!P0 BRA `(.L_x_23) ;  /* 0x0000000000048947 */ /* 0x000fea0003800000 */
[----:B------:R-:W-:Y:S01]  /*1f80*/  BPT.TRAP 0x1 ;  /* 0x000000040000795c */ /* 0x000fe20000300000 */
.L_x_23:
[----:B------:R-:W0:Y:S01]  /*1f90*/  S2UR UR7, SR_CgaCtaId ;  /* 0x00000000000779c3 */ /* 0x000e220000008800 */
[----:B------:R-:W-:Y:S01]  /*1fa0*/  UMOV UR6, 0x400 ;  /* 0x0000040000067882 */ /* 0x000fe20000000000 */
[----:B------:R-:W-:Y:S01]  /*1fb0*/  IMAD.U32 R5, RZ, RZ, UR5 ;  /* 0x00000005ff057e24 */ /* 0x000fe2000f8e00ff */
[----:B------:R-:W-:Y:S01]  /*1fc0*/  SHF.L.U32 R4, R7, 0x1f, RZ ;  /* 0x0000001f07047819 */ /* 0x000fe200000006ff */
[----:B0-----:R-:W-:-:S06]  /*1fd0*/  ULEA UR6, UR7, UR6, 0x18 ;  /* 0x0000000607067291 */ /* 0x001fcc000f8ec03f */
[----:B------:R-:W-:-:S04]  /*1fe0*/  IMAD.U32 R6, RZ, RZ, UR6 ;  /* 0x00000006ff067e24 */ /* 0x000fc8000f8e00ff */
[----:B------:R-:W-:-:S04]  /*1ff0*/  IMAD R5, R5, 0x8, R6 ;  /* 0x0000000805057824 */ /* 0x000fc800078e0206 */
[----:B------:R0:W1:Y:S01]  /*2000*/  SYNCS.PHASECHK.TRANS64.TRYWAIT P1, [R5+URZ], R4 ;  /* 0x00000004050075a7 */ /* 0x000062000802017f */
[----:B------:R-:W-:Y:S05]  /*2010*/  @!P0 BRA `(.L_x_24) ;  /* 0x0000000000048947 */ /* 0x000fea0003800000 */
[----:B------:R-:W-:Y:S01]  /*2020*/  BPT.TRAP 0x1 ;  /* 0x000000040000795c */ /* 0x000fe20000300000 */
.L_x_24:
[----:B-1----:R-:W-:Y:S05]  /*2030*/  @P1 BRA `(.L_x_25) ;  /* 0x0000000000081947 */ /* 0x002fea0003800000 */
[----:B------:R-:W1:Y:S02]  /*2040*/  SYNCS.PHASECHK.TRANS64.TRYWAIT P1, [R5+URZ], R4 ;  /* 0x00000004050075a7 */ /* 0x000e64000802017f */
[----:B-1----:R-:W-:Y:S05]  /*2050*/  @!P1 BRA `(.L_x_26) ;  /* 0x0000004800809947 */ /* 0x002fea0003800000 */
.L_x_25:
[----:B------:R-:W-:Y:S01]  /*2060*/  ULEA UR8, UR5, UR4, 0xb ;  /* 0x0000000405087291 */ /* 0x000fe2000f8e583f */
[----:B------:R-:W-:Y:S01]  /*2070*/  WARPGROUP.ARRIVE ;  /* 0x00000000000079c5 */ /* 0x000fe20000000000 */
[----:B------:R-:W-:Y:S01]  /*2080*/  ULEA UR6, UR5, UR45, 0xc ;  /* 0x0000002d05067291 */ /* 0x000fe2000f8e603f */
[----:B------:R-:W-:Y:S01]  /*2090*/  UMOV UR15, 0x40000040 ;  /* 0x40000040000f7882 */ /* 0x000fe20000000000 */
[----:B------:R-:W-:Y:S01]  /*20a0*/  UMOV UR13, 0x40000040 ;  /* 0x40000040000d7882 */ /* 0x000fe20000000000 */
[----:B------:R-:W-:Y:S02]  /*20b0*/  UIADD3 UR10, UR8, 0x606, URZ ;  /* 0x00000606080a7890 */ /* 0x000fe4000fffe03f */
[----:B------:R-:W-:Y:S02]  /*20c0*/  UMOV UR14, UR8 ;  /* 0x00000008000e7c82 */ /* 0x000fe40008000000 */
[----:B------:R-:W-:Y:S01]  /*20d0*/  UMOV UR12, UR6 ;  /* 0x00000006000c7c82 */ /* 0x000fe20008000000 */
[----:B------:R-:W-:Y:S01]  /*20e0*/  UMOV UR11, 0x40000040 ;  /* 0x40000040000b7882 */ /* 0x000fe20000000000 */
[----:B------:R-:W-:Y:S01]  /*20f0*/  HGMMA.64x64x8.F32.TF32 R24, gdesc[UR12], R24, gsb0 ;  /* 0x04e000000c1879f0 */ /* 0x000fe20008002818 */
[----:B------:R-:W-:-:S02]  /*2100*/  UIADD3 UR14, UR8, 0x2, URZ ;  /* 0x00000002080e7890 */ /* 0x000fc4000fffe03f */
[----:B------:R-:W-:Y:S01]  /*2110*/  UIADD3 UR12, UR6, 0x2, URZ ;  /* 0x00000002060c7890 */ /* 0x000fe2000fffe03f */
[----:B------:R-:W-:Y:S01]  /*2120*/  UMOV UR15, 0x40000040 ;  /* 0x40000040000f7882 */ /* 0x000fe20000000000 */
        /* <DEDUP_REMOVED lines=102> */
[----:B------:R-:W-:Y:S01]  /*2790*/  BPT.TRAP 0x1 ;  /* 0x000000040000795c */ /* 0x000fe20000300000 */
.L_x_27:
[----:B------:R-:W-:-:S13]  /*27a0*/  ISETP.NE.AND P1, PT, R22, RZ, PT ;  /* 0x000000ff1600720c */ /* 0x000fda0003f25270 */
[----:B01----:R-:W-:-:S04]  /*27b0*/  @P1 IMAD R4, R3, 0x8, R6 ;  /* 0x0000000803041824 */ /* 0x003fc800078e0206 */
[----:B------:R-:W-:-:S05]  /*27c0*/  @P1 VIADD R4, R4, 0x10 ;  /* 0x0000001004041836 */ /* 0x000fca0000000000 */
[----:B------:R-:W-:-:S04]  /*27d0*/  @P1 PRMT R4, R19, 0x654, R4 ;  /* 0x0000065413041816 */ /* 0x000fc80000000004 */
[----:B------:R0:W-:Y:S01]  /*27e0*/  @P1 SYNCS.ARRIVE.TRANS64.RED.A1T0 RZ, [R4+URZ], RZ ;  /* 0x000000ff04ff19a7 */ /* 0x0001e2000810043f */
[----:B------:R-:W-:-:S13]  /*27f0*/  ISETP.GT.U32.AND P1, PT, R18, 0x1, PT ;  /* 0x000000011200780c */ /* 0x000fda0003f24070 */
[----:B0-----:R-:W-:Y:S05]  /*2800*/  @P1 BRA `(.L_x_28) ;  /* 0x0000000000041947 */ /* 0x001fea0003800000 */
[----:B------:R-:W-:Y:S01]  /*2810*/  BPT.TRAP 0x1 ;  /* 0x000000040000795c */ /* 0x000fe20000300000 */
.L_x_28:
[----:B------:R-:W-:Y:S01]  /*2820*/  UIADD3 UR5, UR5, 0x1, URZ ;  /* 0x0000000105057890 */ /* 0x000fe2000fffe03f */
[C---:B------:R-:W-:Y:S01]  /*2830*/  ISETP.GT.AND P2, PT, R0.reuse, 0x1, PT ;  /* 0x000000010000780c */ /* 0x040fe20003f44270 */
[----:B------:R-:W-:Y:S02]  /*2840*/  VIADD R3, R3, 0x1 ;  /* 0x0000000103037836 */ /* 0x000fe40000000000 */
[----:B------:R-:W-:Y:S01]  /*2850*/  UISETP.NE.AND UP0, UPT, UR5, 0x2, UPT ;  /* 0x000000020500788c */ /* 0x000fe2000bf05270 */
[----:B------:R-:W-:Y:S02]  /*2860*/  VIADD R0, R0, 0xffffffff ;  /* 0xffffffff00007836 */ /* 0x000fe40000000000 */
[C---:B------:R-:W-:Y:S01]  /*2870*/  ISETP.NE.AND P1, PT, R3.reuse, 0x2, PT ;  /* 0x000000020300780c */ /* 0x040fe20003f25270 */
[----:B------:R-:W-:Y:S02]  /*2880*/  USEL UR6, URZ, 0x1, UP0 ;  /* 0x000000013f067887 */ /* 0x000fe40008000000 */
[----:B------:R-:W-:Y:S01]  /*2890*/  USEL UR5, UR5, URZ, UP0 ;  /* 0x0000003f05057287 */ /* 0x000fe20008000000 */
[----:B------:R-:W-:-:S03]  /*28a0*/  SEL R3, R3, RZ, P1 ;  /* 0x000000ff03037207 */ /* 0x000fc60000800000 */
[----:B------:R-:W-:Y:S01]  /*28b0*/  LOP3.LUT R7, R7, UR6, RZ, 0x3c, !PT ;  /* 0x0000000607077c12 */ /* 0x000fe2000f8e3cff */
[----:B------:R-:W-:Y:S07]  /*28c0*/  @P2 BRA `(.L_x_29) ;  /* 0xfffffff400a82947 */ /* 0x000fee000383ffff */
.L_x_22:
[----:B01----:R-:W0:Y:S02]  /*28d0*/  LDC R0, c[0x0][0x28c] ;  /* 0x0000a300ff007b82 */ /* 0x003e240000000800 */
[----:B0-----:R-:W-:-:S13]  /*28e0*/  ISETP.GE.AND P1, PT, R0, 0x1, PT ;  /* 0x000000010000780c */ /* 0x001fda0003f26270 */
[----:B------:R-:W-:Y:S05]  /*28f0*/  @!P1 BRA `(.L_x_30) ;  /* 0x0000000000389947 */ /* 0x000fea0003800000 */
[----:B------:R-:W-:Y:S05]  /*2900*/  @!P0 BRA `(.L_x_31) ;  /* 0x0000000000048947 */ /* 0x000fea0003800000 */
[----:B------:R-:W-:Y:S01]  /*2910*/  BPT.TRAP 0x1 ;  /* 0x000000040000795c */ /* 0x000fe20000300000 */
.L_x_31:
[----:B------:R-:W-:-:S13]  /*2920*/  ISETP.NE.AND P0, PT, R22, RZ, PT ;  /* 0x000000ff1600720c */ /* 0x000fda0003f05270 */
[----:B------:R-:W-:-:S05]  /*2930*/  VOTEU.ANY UP0, P0 ;  /* 0x00000000003f7886 */ /* 0x000fca0000000100 */
[----:B------:R-:W-:-:S06]  /*2940*/  @UP0 UIADD3 UR4, UR44, UR42, URZ ;  /* 0x0000002a2c040290 */ /* 0x000fcc000fffe03f */
[----:B------:R-:W-:-:S04]  /*2950*/  IMAD.U32 R0, RZ, RZ, UR4 ;  /* 0x00000004ff007e24 */ /* 0x000fc8000f8e00ff */
[----:B------:R-:W-:-:S05]  /*2960*/  @P0 IMAD.SHL.U32 R0, R0, 0x8, RZ ;  /* 0x0000000800000824 */ /* 0x000fca00078e00ff */
[----:B------:R-:W-:-:S04]  /*2970*/  @P0 LOP3.LUT R0, R0, 0x8, RZ, 0xc0, !PT ;  /* 0x0000000800000812 */ /* 0x000fc800078ec0ff */
[----:B------:R-:W-:-:S04]  /*2980*/  @P0 IADD3 R0, R6, 0x10, R0 ;  /* 0x0000001006000810 */ /* 0x000fc80007ffe000 */
[----:B------:R-:W-:-:S04]  /*2990*/  @P0 PRMT R0, R19, 0x654, R0 ;  /* 0x0000065413000816 */ /* 0x000fc80000000000 */
[----:B------:R0:W-:Y:S01]  /*29a0*/  @P0 SYNCS.ARRIVE.TRANS64.RED.A1T0 RZ, [R0+URZ], RZ ;  /* 0x000000ff00ff09a7 */ /* 0x0001e2000810043f */
[----:B------:R-:W-:-:S13]  /*29b0*/  ISETP.GT.U32.AND P0, PT, R18, 0x1, PT ;  /* 0x000000011200780c */ /* 0x000fda0003f04070 */
[----:B0-----:R-:W-:Y:S05]  /*29c0*/  @P0 BRA `(.L_x_30) ;  /* 0x0000000000040947 */ /* 0x001fea0003800000 */
[----:B------:R-:W-:Y:S01]  /*29d0*/  BPT.TRAP 0x1 ;  /* 0x000000040000795c */ /* 0x000fe20000300000 */
.L_x_30:
[----:B------:R-:W-:Y:S01]  /*29e0*/  IMAD.SHL.U32 R6, R70, 0x40, RZ ;  /* 0x0000004046067824 */ /* 0x000fe200078e00ff */
[----:B------:R-:W-:Y:S01]  /*29f0*/  ULDC UR6, c[0x0][0x288] ;  /* 0x0000a20000067ab9 */ /* 0x000fe20000000800 */
[----:B------:R-:W-:Y:S01]  /*2a00*/  SHF.R.S32.HI R9, RZ, 0x1f, R69 ;  /* 0x0000001fff097819 */ /* 0x000fe20000011445 */
[C---:B------:R-:W-:Y:S01]  /*2a10*/  IMAD.SHL.U32 R8, R71.reuse, 0x80, RZ ;  /* 0x0000008047087824 */ /* 0x040fe200078e00ff */
[----:B------:R-:W-:Y:S01]  /*2a20*/  ULDC.64 UR4, c[0x0][0x5d0] ;  /* 0x0001740000047ab9 */ /* 0x000fe20000000a00 */
[C---:B------:R-:W-:Y:S01]  /*2a30*/  LOP3.LUT R10, R6.reuse, 0x6, R63, 0xf8, !PT ;  /* 0x00000006060a7812 */ /* 0x040fe200078ef83f */
[----:B------:R-:W-:Y:S01]  /*2a40*/  IMAD.WIDE R70, R71, 0x80, R56 ;  /* 0x0000008047467825 */ /* 0x000fe200078e0238 */
[----:B------:R-:W-:Y:S01]  /*2a50*/  ISETP.GE.AND P0, PT, R6, UR6, PT ;  /* 0x0000000606007c0c */ /* 0x000fe2000bf06270 */
[----:B------:R-:W-:Y:S01]  /*2a60*/  ULDC UR6, c[0x0][0x284] ;  /* 0x0000a10000067ab9 */ /* 0x000fe20000000800 */
[----:B------:R-:W-:Y:S01]  /*2a70*/  SHF.R.S32.HI R11, RZ, 0x1f, R10 ;  /* 0x0000001fff0b7819 */ /* 0x000fe2000001140a */
[----:B------:R-:W-:Y:S01]  /*2a80*/  IMAD R0, R9, UR4, RZ ;  /* 0x0000000409007c24 */ /* 0x000fe2000f8e02ff */
[----:B------:R-:W-:-:S03]  /*2a90*/  ISETP.GE.OR P0, PT, R8, UR6, P0 ;  /* 0x0000000608007c0c */ /* 0x000fc60008706670 */
[C---:B------:R-:W-:Y:S02]  /*2aa0*/  IMAD R3, R69.reuse, UR5, R0 ;  /* 0x0000000545037c24 */ /* 0x040fe4000f8e0200 */
[----:B------:R-:W-:Y:S01]  /*2ab0*/  IMAD.WIDE.U32 R4, R69, UR4, R10 ;  /* 0x0000000445047c25 */ /* 0x000fe2000f8e000a */
[----:B------:R-:W-:-:S03]  /*2ac0*/  ULDC.64 UR4, c[0x0][0x5c8] ;  /* 0x0001720000047ab9 */ /* 0x000fc60000000a00 */
[----:B------:R-:W-:Y:S02]  /*2ad0*/  IMAD R7, R71, UR4, RZ ;  /* 0x0000000447077c24 */ /* 0x000fe4000f8e02ff */
[----:B------:R-:W-:Y:S02]  /*2ae0*/  IMAD.IADD R5, R5, 0x1, R3 ;  /* 0x0000000105057824 */ /* 0x000fe400078e0203 */
[C---:B------:R-:W-:Y:S02]  /*2af0*/  IMAD R7, R70.reuse, UR5, R7 ;  /* 0x0000000546077c24 */ /* 0x040fe4000f8e0207 */
[----:B------:R-:W-:-:S04]  /*2b00*/  IMAD.WIDE.U32 R72, R70, UR4, R4 ;  /* 0x0000000446487c25 */ /* 0x000fc8000f8e0004 */
[----:B------:R-:W-:Y:S01]  /*2b10*/  IMAD.MOV.U32 R0, RZ, RZ, -0x1 ;  /* 0xffffffffff007424 */ /* 0x000fe200078e00ff */
[----:B------:R-:W-:Y:S06]  /*2b20*/  @P0 BRA `(.L_x_32) ;  /* 0x0000002000780947 */ /* 0x000fec0003800000 */
[----:B-----5:R-:W-:Y:S01]  /*2b30*/  FSETP.NEU.AND P1, PT, R58, RZ, PT ;  /* 0x000000ff3a00720b */ /* 0x020fe20003f2d000 */
[----:B------:R-:W-:Y:S01]  /*2b40*/  IMAD.IADD R6, R62, 0x1, -R6 ;  /* 0x000000013e067824 */ /* 0x000fe200078e0a06 */
[----:B------:R-:W-:Y:S01]  /*2b50*/  BSSY B0, `(.L_x_32) ;  /* 0x000021b000007945 */ /* 0x000fe20003800000 */
[----:B------:R-:W-:Y:S02]  /*2b60*/  IMAD.IADD R3, R67, 0x1, -R8 ;  /* 0x0000000143037824 */ /* 0x000fe400078e0a08 */
[----:B------:R-:W-:Y:S01]  /*2b70*/  IMAD.IADD R83, R73, 0x1, R7 ;  /* 0x0000000149537824 */ /* 0x000fe200078e0207 */
[----:B------:R-:W-:-:S04]  /*2b80*/  ISETP.GT.AND P0, PT, R6, RZ, PT ;  /* 0x000000ff0600720c */ /* 0x000fc80003f04270 */
[----:B------:R-:W-:-:S03]  /*2b90*/  ISETP.GT.AND P2, PT, R3, RZ, P0 ;  /* 0x000000ff0300720c */ /* 0x000fc60000744270 */
[----:B------:R-:W-:Y:S10]  /*2ba0*/  @!P1 BRA `(.L_x_33) ;  /* 0x0000001400dc9947 */ /* 0x000ff40003800000 */
[----:B------:R-:W0:Y:S01]  /*2bb0*/  LDC.64 R76, c[0x0][0x5b8] ;  /* 0x00016e00ff4c7b82 */ /* 0x000e220000000a00 */
[----:B------:R-:W-:-:S07]  /*2bc0*/  ULDC.64 UR4, c[0x0][0x5c0] ;  /* 0x0001700000047ab9 */ /* 0x000fce0000000a00 */
[----:B------:R-:W1:Y:S08]  /*2bd0*/  LDC.64 R78, c[0x0][0x5b0] ;  /* 0x00016c00ff4e7b82 */ /* 0x000e700000000a00 */
[----:B------:R-:W2:Y:S01]  /*2be0*/  LDC.64 R80, c[0x0][0x5a8] ;  /* 0x00016a00ff507b82 */ /* 0x000ea20000000a00 */
[-C--:B0-----:R-:W-:Y:S02]  /*2bf0*/  IMAD R4, R9, R76.reuse, RZ ;  /* 0x0000004c09047224 */ /* 0x081fe400078e02ff */
[----:B------:R-:W-:-:S04]  /*2c00*/  IMAD.WIDE.U32 R74, R69, R76, R10 ;  /* 0x0000004c454a7225 */ /* 0x000fc800078e000a */
[----:B------:R-:W-:Y:S02]  /*2c10*/  IMAD R73, R69, R77, R4 ;  /* 0x0000004d45497224 */ /* 0x000fe400078e0204 */
[-C--:B-1----:R-:W-:Y:S02]  /*2c20*/  IMAD R4, R71, R78.reuse, RZ ;  /* 0x0000004e47047224 */ /* 0x082fe400078e02ff */
[----:B------:R-:W-:Y:S02]  /*2c30*/  IMAD.IADD R13, R75, 0x1, R73 ;  /* 0x000000014b0d7824 */ /* 0x000fe400078e0249 */
[----:B------:R-:W-:Y:S02]  /*2c40*/  IMAD.MOV.U32 R12, RZ, RZ, R74 ;  /* 0x000000ffff0c7224 */ /* 0x000fe400078e004a */
[C---:B------:R-:W-:Y:S02]  /*2c50*/  IMAD R71, R70.reuse, R79, R4 ;  /* 0x0000004f46477224 */ /* 0x040fe400078e0204 */
[----:B------:R-:W-:-:S04]  /*2c60*/  IMAD.WIDE.U32 R4, R70, R78, R12 ;  /* 0x0000004e46047225 */ /* 0x000fc800078e000c */
[----:B------:R-:W-:Y:S01]  /*2c70*/  IMAD.IADD R5, R5, 0x1, R71 ;  /* 0x0000000105057824 */ /* 0x000fe200078e0247 */
[----:B--2---:R-:W-:-:S04]  /*2c80*/  LEA R14, P1, R4, R80, 0x2 ;  /* 0x00000050040e7211 */ /* 0x004fc800078210ff */
[----:B------:R-:W-:-:S05]  /*2c90*/  LEA.HI.X R15, R4, R81, R5, 0x2, P1 ;  /* 0x00000051040f7211 */ /* 0x000fca00008f1405 */
[----:B------:R0:W2:Y:S01]  /*2ca0*/  @P2 LDG.E.LTC128B R7, desc[UR40][R14.64] ;  /* 0x000000280e072981 */ /* 0x0000a2000c1e1920 */
[----:B------:R-:W-:Y:S01]  /*2cb0*/  LEA R8, P3, R72, UR4, 0x2 ;  /* 0x0000000448087c11 */ /* 0x000fe2000f8610ff */
[----:B------:R-:W-:Y:S01]  /*2cc0*/  IMAD.WIDE.U32 R4, R70, R78, R10 ;  /* 0x0000004e46047225 */ /* 0x000fe200078e000a */
[----:B------:R-:W-:Y:S01]  /*2cd0*/  ISETP.GT.AND P1, PT, R6, 0x1, PT ;  /* 0x000000010600780c */ /* 0x000fe20003f24270 */
[----:B------:R-:W-:Y:S02]  /*2ce0*/  BSSY B1, `(.L_x_34) ;  /* 0x0000012000017945 */ /* 0x000fe40003800000 */
[----:B------:R-:W-:Y:S02]  /*2cf0*/  IMAD.IADD R5, R71, 0x1, R5 ;  /* 0x0000000147057824 */ /* 0x000fe400078e0205 */
[----:B------:R-:W-:Y:S01]  /*2d00*/  IMAD.WIDE.U32 R20, R69, R76, R4 ;  /* 0x0000004c45147225 */ /* 0x000fe200078e0004 */
[----:B0-----:R-:W-:-:S03]  /*2d10*/  SHF.L.U64.HI R15, R78, 0x3, R79 ;  /* 0x000000034e0f7819 */ /* 0x001fc6000001024f */
[----:B------:R-:W-:Y:S01]  /*2d20*/  IMAD.IADD R5, R73, 0x1, R21 ;  /* 0x0000000149057824 */ /* 0x000fe200078e0215 */
[----:B------:R-:W-:Y:S01]  /*2d30*/  LEA R4, P4, R20, R80, 0x2 ;  /* 0x0000005014047211 */ /* 0x000fe200078810ff */
[----:B------:R-:W-:-:S03]  /*2d40*/  IMAD.SHL.U32 R14, R78, 0x8, RZ ;  /* 0x000000084e0e7824 */ /* 0x000fc600078e00ff */
[----:B------:R-:W-:Y:S01]  /*2d50*/  LEA.HI.X R5, R20, R81, R5, 0x2, P4 ;  /* 0x0000005114057211 */ /* 0x000fe200020f1405 */
[----:B------:R-:W-:Y:S01]  /*2d60*/  IMAD.WIDE.U32 R20, R70, R78, R14 ;  /* 0x0000004e46147225 */ /* 0x000fe200078e000e */
[----:B--2---:R-:W-:-:S05]  /*2d70*/  LOP3.LUT R9, R7, 0xffffe000, RZ, 0xc0, !PT ;  /* 0xffffe00007097812 */ /* 0x004fca00078ec0ff */
[----:B------:R-:W-:-:S04]  /*2d80*/  FMUL R9, R9, R58 ;  /* 0x0000003a09097220 */ /* 0x000fc80000400000 */
[----:B------:R-:W-:Y:S01]  /*2d90*/  FFMA R77, R24, R23, R9 ;  /* 0x00000017184d7223 */ /* 0x000fe20000000009 */
[----:B------:R-:W-:Y:S02]  /*2da0*/  LEA.HI.X R9, R72, UR5, R83, 0x2, P3 ;  /* 0x0000000548097c11 */ /* 0x000fe400098f1453 */
[----:B------:R-:W-:Y:S02]  /*2db0*/  ISETP.GT.AND P3, PT, R3, RZ, P1 ;  /* 0x000000ff0300720c */ /* 0x000fe40000f64270 */
[----:B------:R-:W-:-:S05]  /*2dc0*/  F2FP.TF32.F32.PACK_B R77, R77 ;  /* 0x0000004dff4d723e */ /* 0x000fca00024050ff */
[----:B------:R0:W-:Y:S06]  /*2dd0*/  @P2 STG.E desc[UR40][R8.64], R77 ;  /* 0x0000004d08002986 */ /* 0x0001ec000c101928 */
[----:B------:R-:W-:Y:S05]  /*2de0*/  @!P3 BRA `(.L_x_35) ;  /* 0x000000000004b947 */ /* 0x000fea0003800000 */
[----:B------:R1:W5:Y:S02]  /*2df0*/  LDG.E.LTC128B R7, desc[UR40][R4.64+0x4] ;  /* 0x0000042804077981 */ /* 0x000364000c1e1920 */
.L_x_35:
[----:B------:R-:W-:Y:S05]  /*2e00*/  BSYNC B1 ;  /* 0x0000000000017941 */ /* 0x000fea0003800000 */
.L_x_34:
[----:B-----5:R-:W-:Y:S01]  /*2e10*/  LOP3.LUT R15, R7, 0xffffe000, RZ, 0xc0, !PT ;  /* 0xffffe000070f7812 */ /* 0x020fe200078ec0ff */
[----:B------:R-:W-:Y:S01]  /*2e20*/  IMAD.IADD R71, R71, 0x1, R21 ;  /* 0x0000000147477824 */ /* 0x000fe200078e0215 */
[----:B------:R-:W-:Y:S01]  /*2e30*/  IADD3 R74, P2, R74, R20, RZ ;  /* 0x000000144a4a7210 */ /* 0x000fe20007f5e0ff */
[----:B------:R-:W-:Y:S01]  /*2e40*/  IMAD.MOV.U32 R24, RZ, RZ, R7 ;  /* 0x000000ffff187224 */ /* 0x000fe200078e0007 */
[----:B------:R-:W-:Y:S01]  /*2e50*/  ISETP.GT.AND P0, PT, R3, 0x8, P0 ;  /* 0x000000080300780c */ /* 0x000fe20000704270 */
[----:B------:R-:W-:Y:S02]  /*2e60*/  FMUL R12, R15, R58 ;  /* 0x0000003a0f0c7220 */ /* 0x000fe40000400000 */
[----:B------:R-:W-:Y:S01]  /*2e70*/  IMAD.X R13, R71, 0x1, R13, P2 ;  /* 0x00000001470d7824 */ /* 0x000fe200010e060d */
[----:B------:R-:W-:Y:S01]  /*2e80*/  LEA R14, P2, R74, R80, 0x2 ;  /* 0x000000504a0e7211 */ /* 0x000fe200078410ff */
[----:B------:R-:W-:-:S03]  /*2e90*/  FFMA R25, R25, R23, R12 ;  /* 0x0000001719197223 */ /* 0x000fc6000000000c */
[----:B------:R-:W-:Y:S02]  /*2ea0*/  LEA.HI.X R15, R74, R81, R13, 0x2, P2 ;  /* 0x000000514a0f7211 */ /* 0x000fe400010f140d */
[----:B------:R-:W-:-:S05]  /*2eb0*/  F2FP.TF32.F32.PACK_B R25, R25 ;  /* 0x00000019ff19723e */ /* 0x000fca00024050ff */
[----:B------:R2:W-:Y:S04]  /*2ec0*/  @P3 STG.E desc[UR40][R8.64+0x4], R25 ;  /* 0x0000041908003986 */ /* 0x0005e8000c101928 */
[----:B------:R-:W3:Y:S01]  /*2ed0*/  @P0 LDG.E.LTC128B R24, desc[UR40][R14.64] ;  /* 0x000000280e180981 */ /* 0x000ee2000c1e1920 */
[----:B------:R-:W-:Y:S01]  /*2ee0*/  IADD3 R20, P2, R10, R20, RZ ;  /* 0x000000140a147210 */ /* 0x000fe20007f5e0ff */
[----:B------:R-:W-:Y:S01]  /*2ef0*/  BSSY B1, `(.L_x_36) ;  /* 0x0000011000017945 */ /* 0x000fe20003800000 */
[----:B------:R-:W-:-:S03]  /*2f00*/  ISETP.GT.AND P1, PT, R3, 0x8, P1 ;  /* 0x000000080300780c */ /* 0x000fc60000f24270 */
[----:B------:R-:W-:Y:S01]  /*2f10*/  IMAD.X R21, R11, 0x1, R71, P2 ;  /* 0x000000010b157824 */ /* 0x000fe200010e0647 */
[C---:B------:R-:W-:Y:S02]  /*2f20*/  SHF.L.U64.HI R11, R59.reuse, 0x2, R60 ;  /* 0x000000023b0b7819 */ /* 0x040fe4000001023c */
[----:B------:R-:W-:Y:S01]  /*2f30*/  LEA R12, P2, R59, R8, 0x2 ;  /* 0x000000083b0c7211 */ /* 0x000fe200078410ff */
[----:B------:R-:W-:-:S04]  /*2f40*/  IMAD.WIDE.U32 R20, R69, R76, R20 ;  /* 0x0000004c45147225 */ /* 0x000fc800078e0014 */
[----:B------:R-:W-:Y:S01]  /*2f50*/  IMAD.X R13, R11, 0x1, R9, P2 ;  /* 0x000000010b0d7824 */ /* 0x000fe200010e0609 */
[----:B------:R-:W-:Y:S02]  /*2f60*/  LEA R10, P3, R20, R80, 0x2 ;  /* 0x00000050140a7211 */ /* 0x000fe400078610ff */
[----:B---3--:R-:W-:-:S05]  /*2f70*/  LOP3.LUT R7, R24, 0xffffe000, RZ, 0xc0, !PT ;  /* 0xffffe00018077812 */ /* 0x008fca00078ec0ff */
[----:B------:R-:W-:-:S04]  /*2f80*/  FMUL R7, R7, R58 ;  /* 0x0000003a07077220 */ /* 0x000fc80000400000 */
[----:B------:R-:W-:Y:S01]  /*2f90*/  FFMA R69, R26, R23, R7 ;  /* 0x000000171a457223 */ /* 0x000fe20000000007 */
[----:B------:R-:W-:-:S04]  /*2fa0*/  IMAD.IADD R7, R73, 0x1, R21 ;  /* 0x0000000149077824 */ /* 0x000fc800078e0215 */
[----:B------:R-:W-:Y:S02]  /*2fb0*/  F2FP.TF32.F32.PACK_B R69, R69 ;  /* 0x00000045ff45723e */ /* 0x000fe400024050ff */
[----:B------:R-:W-:-:S03]  /*2fc0*/  LEA.HI.X R11, R20, R81, R7, 0x2, P3 ;  /* 0x00000051140b7211 */ /* 0x000fc600018f1407 */
[----:B------:R2:W-:Y:S01]  /*2fd0*/  @P0 STG.E desc[UR40][R12.64], R69 ;  /* 0x000000450c000986 */ /* 0x0005e2000c101928 */
[----:B------:R-:W-:Y:S05]  /*2fe0*/  @!P1 BRA `(.L_x_37) ;  /* 0x0000000000049947 */ /* 0x000fea0003800000 */
[----:B------:R3:W5:Y:S02]  /*2ff0*/  LDG.E.LTC128B R24, desc[UR40][R10.64+0x4] ;  /* 0x000004280a187981 */ /* 0x000764000c1e1920 */
.L_x_37:
[----:B------:R-:W-:Y:S05]  /*3000*/  BSYNC B1 ;  /* 0x0000000000017941 */ /* 0x000fea0003800000 */
.L_x_36:
[----:B-----5:R-:W-:Y:S01]  /*3010*/  LOP3.LUT R7, R24, 0xffffe000, RZ, 0xc0, !PT ;  /* 0xffffe00018077812 */ /* 0x020fe200078ec0ff */
[----:B------:R-:W-:Y:S01]  /*3020*/  BSSY B1, `(.L_x_38) ;  /* 0x0000009000017945 */ /* 0x000fe20003800000 */
[----:B------:R-:W-:-:S03]  /*3030*/  ISETP.GT.AND P0, PT, R6, 0x8, PT ;  /* 0x000000080600780c */ /* 0x000fc60003f04270 */
[----:B------:R-:W-:Y:S01]  /*3040*/  FMUL R14, R7, R58 ;  /* 0x0000003a070e7220 */ /* 0x000fe20000400000 */
[----:B------:R-:W-:-:S03]  /*3050*/  ISETP.GT.AND P2, PT, R3, RZ, P0 ;  /* 0x000000ff0300720c */ /* 0x000fc60000744270 */
[----:B------:R-:W-:-:S05]  /*3060*/  FFMA R27, R27, R23, R14 ;  /* 0x000000171b1b7223 */ /* 0x000fca000000000e */
[----:B------:R-:W-:-:S05]  /*3070*/  F2FP.TF32.F32.PACK_B R27, R27 ;  /* 0x0000001bff1b723e */ /* 0x000fca00024050ff */
[----:B------:R4:W-:Y:S01]  /*3080*/  @P1 STG.E desc[UR40][R12.64+0x4], R27 ;  /* 0x0000041b0c001986 */ /* 0x0009e2000c101928 */
[----:B------:R-:W-:Y:S05]  /*3090*/  @!P2 BRA `(.L_x_39) ;  /* 0x000000000004a947 */ /* 0x000fea0003800000 */
[----:B------:R0:W5:Y:S02]  /*30a0*/  LDG.E.LTC128B R24, desc[UR40][R4.64+0x20] ;  /* 0x0000202804187981 */ /* 0x000164000c1e1920 */
.L_x_39:
[----:B------:R-:W-:Y:S05]  /*30b0*/  BSYNC B1 ;  /* 0x0000000000017941 */ /* 0x000fea0003800000 */
.L_x_38:
        /* <DEDUP_REMOVED lines=10> */
.L_x_41:
[----:B------:R-:W-:Y:S05]  /*3160*/  BSYNC B1 ;  /* 0x0000000000017941 */ /* 0x000fea0003800000 */
.L_x_40:
[----:B0----5:R-:W-:Y:S01]  /*3170*/  LOP3.LUT R7, R24, 0xffffe000, RZ, 0xc0, !PT ;  /* 0xffffe00018077812 */ /* 0x021fe200078ec0ff */
[----:B------:R-:W-:Y:S01]  /*3180*/  BSSY B1, `(.L_x_42) ;  /* 0x0000008000017945 */ /* 0x000fe20003800000 */
[----:B------:R-:W-:-:S03]  /*3190*/  ISETP.GT.AND P0, PT, R3, 0x8, P0 ;  /* 0x000000080300780c */ /* 0x000fc60000704270 */
[----:B------:R-:W-:-:S04]  /*31a0*/  FMUL R14, R7, R58 ;  /* 0x0000003a070e7220 */ /* 0x000fc80000400000 */
[----:B------:R-:W-:-:S05]  /*31b0*/  FFMA R29, R29, R23, R14 ;  /* 0x000000171d1d7223 */ /* 0x000fca000000000e */
[----:B------:R-:W-:-:S05]  /*31c0*/  F2FP.TF32.F32.PACK_B R29, R29 ;  /* 0x0000001dff1d723e */ /* 0x000fca00024050ff */
[----:B------:R0:W-:Y:S01]  /*31d0*/  @P3 STG.E desc[UR40][R8.64+0x24], R29 ;  /* 0x0000241d08003986 */ /* 0x0001e2000c101928 */
[----:B------:R-:W-:Y:S05]  /*31e0*/  @!P0 BRA `(.L_x_43) ;  /* 0x0000000000048947 */ /* 0x000fea0003800000 */
[----:B------:R0:W5:Y:S02]  /*31f0*/  LDG.E.LTC128B R24, desc[UR40][R10.64+0x20] ;  /* 0x000020280a187981 */ /* 0x000164000c1e1920 */
.L_x_43:
[----:B------:R-:W-:Y:S05]  /*3200*/  BSYNC B1 ;  /* 0x0000000000017941 */ /* 0x000fea0003800000 */
.L_x_42:
[----:B-----5:R-:W-:Y:S01]  /*3210*/  LOP3.LUT R7, R24, 0xffffe000, RZ, 0xc0, !PT ;  /* 0xffffe00018077812 */ /* 0x020fe200078ec0ff */
        /* <DEDUP_REMOVED lines=8> */
.L_x_45:
[----:B------:R-:W-:Y:S05]  /*32a0*/  BSYNC B1 ;  /* 0x0000000000017941 */ /* 0x000fea0003800000 */
.L_x_44:
[----:B0----5:R-:W-:Y:S01]  /*32b0*/  LOP3.LUT R7, R24, 0xffffe000, RZ, 0xc0, !PT ;  /* 0xffffe00018077812 */ /* 0x021fe200078ec0ff */
        /* <DEDUP_REMOVED lines=9> */
.L_x_47:
[----:B------:R-:W-:Y:S05]  /*3350*/  BSYNC B1 ;  /* 0x0000000000017941 */ /* 0x000fea0003800000 */
.L_x_46:
        /* <DEDUP_REMOVED lines=10> */
.L_x_49:
[----:B------:R-:W-:Y:S05]  /*3400*/  BSYNC B1 ;  /* 0x0000000000017941 */ /* 0x000fea0003800000 */
.L_x_48:
        /* <DEDUP_REMOVED lines=9> */
.L_x_51:
[----:B------:R-:W-:Y:S05]  /*34a0*/  BSYNC B1 ;  /* 0x0000000000017941 */ /* 0x000fea0003800000 */
.L_x_50:
        /* <DEDUP_REMOVED lines=9> */
.L_x_53:
[----:B------:R-:W-:Y:S05]  /*3540*/  BSYNC B1 ;  /* 0x0000000000017941 */ /* 0x000fea0003800000 */
.L_x_52:
        /* <DEDUP_REMOVED lines=10> */
.L_x_55:
[----:B------:R-:W-:Y:S05]  /*35f0*/  BSYNC B1 ;  /* 0x0000000000017941 */ /* 0x000fea0003800000 */
.L_x_54:
        /* <DEDUP_REMOVED lines=10> */
.L_x_57:
[----:B------:R-:W-:Y:S05]  /*36a0*/  BSYNC B1 ;  /* 0x0000000000017941 */ /* 0x000fea0003800000 */
.L_x_56:
        /* <DEDUP_REMOVED lines=9> */
.L_x_59:
[----:B------:R-:W-:Y:S05]  /*3740*/  BSYNC B1 ;  /* 0x0000000000017941 */ /* 0x000fea0003800000 */
.L_x_58:
        /* <DEDUP_REMOVED lines=9> */
.L_x_61:
[----:B------:R-:W-:Y:S05]  /*37e0*/  BSYNC B1 ;  /* 0x0000000000017941 */ /* 0x000fea0003800000 */
.L_x_60:
        /* <DEDUP_REMOVED lines=10> */
.L_x_63:
[----:B------:R-:W-:Y:S05]  /*3890*/  BSYNC B1 ;  /* 0x0000000000017941 */ /* 0x000fea0003800000 */
.L_x_62:
        /* <DEDUP_REMOVED lines=10> */
.L_x_65:
[----:B------:R-:W-:Y:S05]  /*3940*/  BSYNC B1 ;  /* 0x0000000000017941 */ /* 0x000fea0003800000 */
.L_x_64:
        /* <DEDUP_REMOVED lines=9> */
.L_x_67:
[----:B------:R-:W-:Y:S05]  /*39e0*/  BSYNC B1 ;  /* 0x0000000000017941 */ /* 0x000fea0003800000 */
.L_x_66:
        /* <DEDUP_REMOVED lines=9> */
.L_x_69:
[----:B------:R-:W-:Y:S05]  /*3a80*/  BSYNC B1 ;  /* 0x0000000000017941 */ /* 0x000fea0003800000 */
.L_x_68:
        /* <DEDUP_REMOVED lines=10> */
.L_x_71:
[----:B------:R-:W-:Y:S05]  /*3b30*/  BSYNC B1 ;  /* 0x0000000000017941 */ /* 0x000fea0003800000 */
.L_x_70:
        /* <DEDUP_REMOVED lines=10> */
.L_x_73:
[----:B------:R-:W-:Y:S05]  /*3be0*/  BSYNC B1 ;  /* 0x0000000000017941 */ /* 0x000fea0003800000 */
.L_x_72:
        /* <DEDUP_REMOVED lines=9> */
.L_x_75:
[----:B------:R-:W-:Y:S05]  /*3c80*/  BSYNC B1 ;  /* 0x0000000000017941 */ /* 0x000fea0003800000 */
.L_x_74:
        /* <DEDUP_REMOVED lines=9> */
.L_x_77:
[----:B------:R-:W-:Y:S05]  /*3d20*/  BSYNC B1 ;  /* 0x0000000000017941 */ /* 0x000fea0003800000 */
.L_x_76:
        /* <DEDUP_REMOVED lines=10> */
.L_x_79:
[----:B------:R-:W-:Y:S05]  /*3dd0*/  BSYNC B1 ;  /* 0x0000000000017941 */ /* 0x000fea0003800000 */
.L_x_78:
        /* <DEDUP_REMOVED lines=10> */
.L_x_81:
[----:B------:R-:W-:Y:S05]  /*3e80*/  BSYNC B1 ;  /* 0x0000000000017941 */ /* 0x000fea0003800000 */
.L_x_80:
        /* <DEDUP_REMOVED lines=9> */
.L_x_83:
[----:B------:R-:W-:Y:S05]  /*3f20*/  BSYNC B1 ;  /* 0x0000000000017941 */ /* 0x000fea0003800000 */
.L_x_82:
        /* <DEDUP_REMOVED lines=9> */
.L_x_85:
[----:B------:R-:W-:Y:S05]  /*3fc0*/  BSYNC B1 ;  /* 0x0000000000017941 */ /* 0x000fea0003800000 */
.L_x_84:
        /* <DEDUP_REMOVED lines=10> */
.L_x_87:
[----:B------:R-:W-:Y:S05]  /*4070*/  BSYNC B1 ;  /* 0x0000000000017941 */ /* 0x000fea0003800000 */
.L_x_86:
[----:B-----5:R-:W-:Y:S01]  /*4080*/  LOP3.LUT R7, R24, 0xffffe000, RZ, 0xc0, !PT ;  /* 0xffffe00018077812 */ /* 0x020fe200078ec0ff */
[----:B------:R-:W-:Y:S01]  /*4090*/  BSSY B1, `(.L_x_88) ;  /* 0x000000b000017945 */ /* 0x000fe20003800000 */
[----:B------:R-:W-:Y:S01]  /*40a0*/  ISETP.GT.AND P1, PT, R6, 0x39, PT ;  /* 0x000000390600780c */ /* 0x000fe20003f24270 */
[----:B------:R-:W-:Y:S02]  /*40b0*/  @P2 IMAD.MOV.U32 R6, RZ, RZ, R8 ;  /* 0x000000ffff062224 */ /* 0x000fe400078e0008 */
[----:B------:R-:W-:Y:S01]  /*40c0*/  FMUL R7, R7, R58 ;  /* 0x0000003a07077220 */ /* 0x000fe20000400000 */
[----:B------:R-:W-:-:S03]  /*40d0*/  ISETP.GT.AND P3, PT, R3, RZ, P1 ;  /* 0x000000ff0300720c */ /* 0x000fc60000f64270 */
[----:B------:R-:W-:Y:S01]  /*40e0*/  FFMA R15, R52, R23, R7 ;  /* 0x00000017340f7223 */ /* 0x000fe20000000007 */
[----:B------:R-:W-:-:S04]  /*40f0*/  @P2 IMAD.MOV.U32 R7, RZ, RZ, R9 ;  /* 0x000000ffff072224 */ /* 0x000fc800078e0009 */
[----:B------:R-:W-:-:S05]  /*4100*/  F2FP.TF32.F32.PACK_B R15, R15 ;  /* 0x0000000fff0f723e */ /* 0x000fca00024050ff */
[----:B------:R0:W-:Y:S01]  /*4110*/  @P2 STG.E desc[UR40][R6.64+0xe0], R15 ;  /* 0x0000e00f06002986 */ /* 0x0001e2000c101928 */
[----:B------:R-:W-:Y:S05]  /*4120*/  @!P3 BRA `(.L_x_89) ;  /* 0x000000000004b947 */ /* 0x000fea0003800000 */
[----:B------:R0:W5:Y:S02]  /*4130*/  LDG.E.LTC128B R24, desc[UR40][R4.64+0xe4] ;  /* 0x0000e42804187981 */ /* 0x000164000c1e1920 */
.L_x_89:
[----:B------:R-:W-:Y:S05]  /*4140*/  BSYNC B1 ;  /* 0x0000000000017941 */ /* 0x000fea0003800000 */
.L_x_88:
[----:B01---5:R-:W-:Y:S01]  /*4150*/  LOP3.LUT R5, R24, 0xffffe000, RZ, 0xc0, !PT ;  /* 0xffffe00018057812 */ /* 0x023fe200078ec0ff */
        /* <DEDUP_REMOVED lines=8> */
.L_x_91:
[----:B------:R-:W-:Y:S05]  /*41e0*/  BSYNC B1 ;  /* 0x0000000000017941 */ /* 0x000fea0003800000 */
.L_x_90:
[----:B-----5:R-:W-:Y:S01]  /*41f0*/  LOP3.LUT R5, R24, 0xffffe000, RZ, 0xc0, !PT ;  /* 0xffffe00018057812 */ /* 0x020fe200078ec0ff */
[----:B------:R-:W-:Y:S01]  /*4200*/  @P0 IMAD.MOV.U32 R4, RZ, RZ, R12 ;  /* 0x000000ffff040224 */ /* 0x000fe200078e000c */
[----:B------:R-:W-:Y:S01]  /*4210*/  ISETP.GT.AND P1, PT, R3, 0x8, P1 ;  /* 0x000000080300780c */ /* 0x000fe20000f24270 */
[----:B------:R-:W-:Y:S02]  /*4220*/  BSSY B1, `(.L_x_92) ;  /* 0x0000008000017945 */ /* 0x000fe40003800000 */
[----:B------:R-:W-:-:S04]  /*4230*/  FMUL R5, R5, R58 ;  /* 0x0000003a05057220 */ /* 0x000fc80000400000 */
[----:B------:R-:W-:Y:S01]  /*4240*/  FFMA R7, R54, R23, R5 ;  /* 0x0000001736077223 */ /* 0x000fe20000000005 */
[----:B------:R-:W-:-:S04]  /*4250*/  @P0 IMAD.MOV.U32 R5, RZ, RZ, R13 ;  /* 0x000000ffff050224 */ /* 0x000fc800078e000d */
[----:B------:R-:W-:-:S05]  /*4260*/  F2FP.TF32.F32.PACK_B R7, R7 ;  /* 0x00000007ff07723e */ /* 0x000fca00024050ff */
[----:B------:R0:W-:Y:S01]  /*4270*/  @P0 STG.E desc[UR40][R4.64+0xe0], R7 ;  /* 0x0000e00704000986 */ /* 0x0001e2000c101928 */
[----:B------:R-:W-:Y:S05]  /*4280*/  @!P1 BRA `(.L_x_93) ;  /* 0x0000000000049947 */ /* 0x000fea0003800000 */
[----:B------:R0:W5:Y:S02]  /*4290*/  LDG.E.LTC128B R24, desc[UR40][R10.64+0xe4] ;  /* 0x0000e4280a187981 */ /* 0x000164000c1e1920 */
.L_x_93:
[----:B------:R-:W-:Y:S05]  /*42a0*/  BSYNC B1 ;  /* 0x0000000000017941 */ /* 0x000fea0003800000 */
.L_x_92:
[----:B------:R-:W-:Y:S05]  /*42b0*/  @!P1 BRA `(.L_x_94) ;  /* 0x0000000800909947 */ /* 0x000fea0003800000 */
[----:B-----5:R-:W-:-:S05]  /*42c0*/  LOP3.LUT R3, R24, 0xffffe000, RZ, 0xc0, !PT ;  /* 0xffffe00018037812 */ /* 0x020fca00078ec0ff */
[----:B0-----:R-:W-:-:S04]  /*42d0*/  FMUL R4, R3, R58 ;  /* 0x0000003a03047220 */ /* 0x001fc80000400000 */
[----:B------:R-:W-:-:S05]  /*42e0*/  FFMA R55, R55, R23, R4 ;  /* 0x0000001737377223 */ /* 0x000fca0000000004 */
[----:B------:R-:W-:-:S05]  /*42f0*/  F2FP.TF32.F32.PACK_B R55, R55 ;  /* 0x00000037ff37723e */ /* 0x000fca00024050ff */
[----:B------:R0:W-:Y:S01]  /*4300*/  STG.E desc[UR40][R12.64+0xe4], R55 ;  /* 0x0000e4370c007986 */ /* 0x0001e2000c101928 */
[----:B------:R-:W-:Y:S05]  /*4310*/  BRA `(.L_x_94) ;  /* 0x0000000800787947 */ /* 0x000fea0003800000 */
.L_x_33:
[----:B------:R-:W-:Y:S01]  /*4320*/  ISETP.GT.AND P4, PT, R6, 0x1, PT ;  /* 0x000000010600780c */ /* 0x000fe20003f84270 */
[----:B------:R-:W-:Y:S01]  /*4330*/  ULDC.64 UR4, c[0x0][0x5c0] ;  /* 0x0001700000047ab9 */ /* 0x000fe20000000a00 */
[-C--:B------:R-:W-:Y:S01]  /*4340*/  FMUL R7, R24, R23.reuse ;  /* 0x0000001718077220 */ /* 0x080fe20000400000 */
[----:B------:R-:W-:Y:S01]  /*4350*/  LEA R4, P3, R72, UR4, 0x2 ;  /* 0x0000000448047c11 */ /* 0x000fe2000f8610ff */
[-C--:B------:R-:W-:Y:S01]  /*4360*/  FMUL R25, R25, R23.reuse ;  /* 0x0000001719197220 */ /* 0x080fe20000400000 */
[----:B------:R-:W-:Y:S01]  /*4370*/  ISETP.GT.AND P1, PT, R3, RZ, P4 ;  /* 0x000000ff0300720c */ /* 0x000fe20002724270 */
[-C--:B------:R-:W-:Y:S01]  /*4380*/  FMUL R11, R26, R23.reuse ;  /* 0x000000171a0b7220 */ /* 0x080fe20000400000 */
[----:B------:R-:W-:Y:S01]  /*4390*/  LEA.HI.X R5, R72, UR5, R83, 0x2, P3 ;  /* 0x0000000548057c11 */ /* 0x000fe200098f1453 */
[----:B------:R-:W-:Y:S01]  /*43a0*/  FMUL R27, R27, R23 ;  /* 0x000000171b1b7220 */ /* 0x000fe20000400000 */
[----:B------:R-:W-:Y:S01]  /*43b0*/  F2FP.TF32.F32.PACK_B R7, R7 ;  /* 0x00000007ff07723e */ /* 0x000fe200024050ff */
[----:B------:R-:W-:Y:S01]  /*43c0*/  FMUL R29, R29, R23 ;  /* 0x000000171d1d7220 */ /* 0x000fe20000400000 */
[----:B------:R-:W-:Y:S01]  /*43d0*/  F2FP.TF32.F32.PACK_B R25, R25 ;  /* 0x00000019ff19723e */ /* 0x000fe200024050ff */
[-C--:B------:R-:W-:Y:S01]  /*43e0*/  FMUL R31, R31, R23.reuse ;  /* 0x000000171f1f7220 */ /* 0x080fe20000400000 */
[C---:B------:R-:W-:Y:S01]  /*43f0*/  SHF.L.U64.HI R9, R59.reuse, 0x2, R60 ;  /* 0x000000023b097819 */ /* 0x040fe2000001023c */
[----:B------:R0:W-:Y:S01]  /*4400*/  @P2 STG.E desc[UR40][R4.64], R7 ;  /* 0x0000000704002986 */ /* 0x0001e2000c101928 */
[----:B------:R-:W-:Y:S01]  /*4410*/  LEA R8, P3, R59, R4, 0x2 ;  /* 0x000000043b087211 */ /* 0x000fe200078610ff */
[-C--:B------:R-:W-:Y:S01]  /*4420*/  FMUL R13, R32, R23.reuse ;  /* 0x00000017200d7220 */ /* 0x080fe20000400000 */
[C---:B------:R-:W-:Y:S01]  /*4430*/  ISETP.GT.AND P2, PT, R6.reuse, 0x8, PT ;  /* 0x000000080600780c */ /* 0x040fe20003f44270 */
[----:B------:R-:W-:Y:S01]  /*4440*/  @P1 STG.E desc[UR40][R4.64+0x4], R25 ;  /* 0x0000041904001986 */ /* 0x000fe2000c101928 */
[----:B------:R-:W-:Y:S01]  /*4450*/  ISETP.GT.AND P1, PT, R6, 0x9, PT ;  /* 0x000000090600780c */ /* 0x000fe20003f24270 */
[----:B------:R-:W-:Y:S01]  /*4460*/  IMAD.X R9, R9, 0x1, R5, P3 ;  /* 0x0000000109097824 */ /* 0x000fe200018e0605 */
[----:B------:R-:W-:Y:S01]  /*4470*/  ISETP.GT.AND P0, PT, R3, 0x8, P0 ;  /* 0x000000080300780c */ /* 0x000fe20000704270 */
[-C--:B------:R-:W-:Y:S01]  /*4480*/  FMUL R33, R33, R23.reuse ;  /* 0x0000001721217220 */ /* 0x080fe20000400000 */
[----:B------:R-:W-:Y:S01]  /*4490*/  ISETP.GT.AND P4, PT, R3, 0x8, P4 ;  /* 0x000000080300780c */ /* 0x000fe20002784270 */
[-C--:B------:R-:W-:Y:S01]  /*44a0*/  FMUL R35, R35, R23.reuse ;  /* 0x0000001723237220 */ /* 0x080fe20000400000 */
[C---:B------:R-:W-:Y:S01]  /*44b0*/  ISETP.GT.AND P5, PT, R3.reuse, RZ, P2 ;  /* 0x000000ff0300720c */ /* 0x040fe200017a4270 */
[-C--:B0-----:R-:W-:Y:S01]  /*44c0*/  FMUL R7, R28, R23.reuse ;  /* 0x000000171c077220 */ /* 0x081fe20000400000 */
[----:B------:R-:W-:Y:S01]  /*44d0*/  ISETP.GT.AND P3, PT, R3, RZ, P1 ;  /* 0x000000ff0300720c */ /* 0x000fe20000f64270 */
[----:B------:R-:W-:Y:S01]  /*44e0*/  FMUL R37, R37, R23 ;  /* 0x0000001725257220 */ /* 0x000fe20000400000 */
[----:B------:R-:W-:Y:S01]  /*44f0*/  F2FP.TF32.F32.PACK_B R11, R11 ;  /* 0x0000000bff0b723e */ /* 0x000fe200024050ff */
[----:B------:R-:W-:Y:S01]  /*4500*/  FMUL R39, R39, R23 ;  /* 0x0000001727277220 */ /* 0x000fe20000400000 */
[----:B------:R-:W-:Y:S01]  /*4510*/  F2FP.TF32.F32.PACK_B R27, R27 ;  /* 0x0000001bff1b723e */ /* 0x000fe200024050ff */
[----:B------:R-:W-:Y:S01]  /*4520*/  FMUL R41, R41, R23 ;  /* 0x0000001729297220 */ /* 0x000fe20000400000 */
[----:B------:R-:W-:Y:S01]  /*4530*/  F2FP.TF32.F32.PACK_B R7, R7 ;  /* 0x00000007ff07723e */ /* 0x000fe200024050ff */
[----:B------:R0:W-:Y:S01]  /*4540*/  @P0 STG.E desc[UR40][R8.64], R11 ;  /* 0x0000000b08000986 */ /* 0x0001e2000c101928 */
[----:B------:R-:W-:Y:S01]  /*4550*/  F2FP.TF32.F32.PACK_B R29, R29 ;  /* 0x0000001dff1d723e */ /* 0x000fe200024050ff */
[-C--:B------:R-:W-:Y:S01]  /*4560*/  FMUL R43, R43, R23.reuse ;  /* 0x000000172b2b7220 */ /* 0x080fe20000400000 */
[C---:B------:R-:W-:Y:S01]  /*4570*/  ISETP.GT.AND P0, PT, R6.reuse, 0x10, PT ;  /* 0x000000100600780c */ /* 0x040fe20003f04270 */
[----:B------:R-:W-:Y:S01]  /*4580*/  @P4 STG.E desc[UR40][R8.64+0x4], R27 ;  /* 0x0000041b08004986 */ /* 0x000fe2000c101928 */
[----:B------:R-:W-:Y:S01]  /*4590*/  ISETP.GT.AND P2, PT, R3, 0x8, P2 ;  /* 0x000000080300780c */ /* 0x000fe20001744270 */
[-C--:B------:R-:W-:Y:S01]  /*45a0*/  FMUL R45, R45, R23.reuse ;  /* 0x000000172d2d7220 */ /* 0x080fe20000400000 */
[C---:B------:R-:W-:Y:S01]  /*45b0*/  ISETP.GT.AND P1, PT, R3.reuse, 0x8, P1 ;  /* 0x000000080300780c */ /* 0x040fe20000f24270 */
[----:B------:R1:W-:Y:S01]  /*45c0*/  @P5 STG.E desc[UR40][R4.64+0x20], R7 ;  /* 0x0000200704005986 */ /* 0x0003e2000c101928 */
[----:B------:R-:W-:Y:S01]  /*45d0*/  ISETP.GT.AND P5, PT, R3, RZ, P0 ;  /* 0x000000ff0300720c */ /* 0x000fe200007a4270 */
[----:B------:R-:W-:Y:S01]  /*45e0*/  FMUL R47, R47, R23 ;  /* 0x000000172f2f7220 */ /* 0x000fe20000400000 */
[----:B------:R-:W-:Y:S01]  /*45f0*/  F2FP.TF32.F32.PACK_B R31, R31 ;  /* 0x0000001fff1f723e */ /* 0x000fe200024050ff */
[----:B------:R-:W-:Y:S01]  /*4600*/  @P3 STG.E desc[UR40][R4.64+0x24], R29 ;  /* 0x0000241d04003986 */ /* 0x000fe2000c101928 */
[----:B------:R-:W-:Y:S01]  /*4610*/  ISETP.GT.AND P3, PT, R6, 0x11, PT ;  /* 0x000000110600780c */ /* 0x000fe20003f64270 */
[----:B0-----:R-:W-:Y:S01]  /*4620*/  FMUL R11, R30, R23 ;  /* 0x000000171e0b7220 */ /* 0x001fe20000400000 */
[----:B------:R-:W-:Y:S01]  /*4630*/  F2FP.TF32.F32.PACK_B R13, R13 ;  /* 0x0000000dff0d723e */ /* 0x000fe200024050ff */
[-C--:B------:R-:W-:Y:S01]  /*4640*/  FMUL R49, R49, R23.reuse ;  /* 0x0000001731317220 */ /* 0x080fe20000400000 */
[----:B------:R-:W-:Y:S01]  /*4650*/  ISETP.GT.AND P4, PT, R3, RZ, P3 ;  /* 0x000000ff0300720c */ /* 0x000fe20001f84270 */
[----:B------:R-:W-:Y:S01]  /*4660*/  FMUL R15, R50, R23 ;  /* 0x00000017320f7220 */ /* 0x000fe20000400000 */
[----:B------:R-:W-:Y:S01]  /*4670*/  F2FP.TF32.F32.PACK_B R11, R11 ;  /* 0x0000000bff0b723e */ /* 0x000fe200024050ff */
[----:B-1----:R-:W-:Y:S01]  /*4680*/  FMUL R7, R34, R23 ;  /* 0x0000001722077220 */ /* 0x002fe20000400000 */
[----:B------:R-:W-:Y:S01]  /*4690*/  F2FP.TF32.F32.PACK_B R33, R33 ;  /* 0x00000021ff21723e */ /* 0x000fe200024050ff */
[-C--:B------:R-:W-:Y:S01]  /*46a0*/  FMUL R51, R51, R23.reuse ;  /* 0x0000001733337220 */ /* 0x080fe20000400000 */
[----:B------:R-:W-:Y:S01]  /*46b0*/  ISETP.GT.AND P0, PT, R3, 0x8, P0 ;  /* 0x000000080300780c */ /* 0x000fe20000704270 */
[----:B------:R0:W-:Y:S01]  /*46c0*/  @P2 STG.E desc[UR40][R8.64+0x20], R11 ;  /* 0x0000200b08002986 */ /* 0x0001e2000c101928 */
[----:B------:R-:W-:Y:S01]  /*46d0*/  ISETP.GT.AND P2, PT, R6, 0x19, PT ;  /* 0x000000190600780c */ /* 0x000fe20003f44270 */
[----:B------:R-:W-:Y:S01]  /*46e0*/  FMUL R21, R52, R23 ;  /* 0x0000001734157220 */ /* 0x000fe20000400000 */
[----:B------:R-:W-:Y:S01]  /*46f0*/  F2FP.TF32.F32.PACK_B R7, R7 ;  /* 0x00000007ff07723e */ /* 0x000fe200024050ff */
[----:B------:R-:W-:Y:S01]  /*4700*/  @P1 STG.E desc[UR40][R8.64+0x24], R31 ;  /* 0x0000241f08001986 */ /* 0x000fe2000c101928 */
[----:B------:R-:W-:Y:S01]  /*4710*/  ISETP.GT.AND P1, PT, R6, 0x18, PT ;  /* 0x000000180600780c */ /* 0x000fe20003f24270 */
[----:B------:R-:W-:Y:S01]  /*4720*/  FMUL R53, R53, R23 ;  /* 0x0000001735357220 */ /* 0x000fe20000400000 */
[----:B------:R-:W-:Y:S01]  /*4730*/  F2FP.TF32.F32.PACK_B R35, R35 ;  /* 0x00000023ff23723e */ /* 0x000fe200024050ff */
[----:B------:R1:W-:Y:S01]  /*4740*/  @P5 STG.E desc[UR40][R4.64+0x40], R13 ;  /* 0x0000400d04005986 */ /* 0x0003e2000c101928 */
[----:B------:R-:W-:Y:S01]  /*4750*/  ISETP.GT.AND P5, PT, R3, RZ, P1 ;  /* 0x000000ff0300720c */ /* 0x000fe20000fa4270 */
[----:B------:R-:W-:Y:S01]  /*4760*/  FMUL R55, R55, R23 ;  /* 0x0000001737377220 */ /* 0x000fe20000400000 */
[----:B------:R-:W-:Y:S01]  /*4770*/  F2FP.TF32.F32.PACK_B R37, R37 ;  /* 0x00000025ff25723e */ /* 0x000fe200024050ff */
[----:B------:R-:W-:Y:S01]  /*4780*/  @P4 STG.E desc[UR40][R4.64+0x44], R33 ;  /* 0x0000442104004986 */ /* 0x000fe2000c101928 */
[C---:B------:R-:W-:Y:S01]  /*4790*/  ISETP.GT.AND P4, PT, R3.reuse, 0x8, P3 ;  /* 0x000000080300780c */ /* 0x040fe20001f84270 */
[----:B0-----:R-:W-:Y:S01]  /*47a0*/  FMUL R11, R36, R23 ;  /* 0x00000017240b7220 */ /* 0x001fe20000400000 */
[----:B------:R-:W-:Y:S01]  /*47b0*/  ISETP.GT.AND P3, PT, R3, RZ, P2 ;  /* 0x000000ff0300720c */ /* 0x000fe20001764270 */
[----:B------:R0:W-:Y:S01]  /*47c0*/  @P0 STG.E desc[UR40][R8.64+0x40], R7 ;  /* 0x0000400708000986 */ /* 0x0001e2000c101928 */
[----:B------:R-:W-:-:S02]  /*47d0*/  ISETP.GT.AND P0, PT, R6, 0x20, PT ;  /* 0x000000200600780c */ /* 0x000fc40003f04270 */
[----:B------:R-:W-:Y:S01]  /*47e0*/  F2FP.TF32.F32.PACK_B R11, R11 ;  /* 0x0000000bff0b723e */ /* 0x000fe200024050ff */
[----:B-1----:R-:W-:Y:S01]  /*47f0*/  FMUL R13, R40, R23 ;  /* 0x00000017280d7220 */ /* 0x002fe20000400000 */
[C---:B------:R-:W-:Y:S02]  /*4800*/  ISETP.GT.AND P1, PT, R3.reuse, 0x8, P1 ;  /* 0x000000080300780c */ /* 0x040fe40000f24270 */
[----:B------:R-:W-:Y:S02]  /*4810*/  F2FP.TF32.F32.PACK_B R39, R39 ;  /* 0x00000027ff27723e */ /* 0x000fe400024050ff */
[----:B------:R-:W-:Y:S01]  /*4820*/  F2FP.TF32.F32.PACK_B R13, R13 ;  /* 0x0000000dff0d723e */ /* 0x000fe200024050ff */
[----:B------:R-:W-:Y:S01]  /*4830*/  @P4 STG.E desc[UR40][R8.64+0x44], R35 ;  /* 0x0000442308004986 */ /* 0x000fe2000c101928 */
[C---:B------:R-:W-:Y:S01]  /*4840*/  ISETP.GT.AND P4, PT, R3.reuse, 0x8, P2 ;  /* 0x000000080300780c */ /* 0x040fe20001784270 */
[----:B0-----:R-:W-:Y:S01]  /*4850*/  FMUL R7, R38, R23 ;  /* 0x0000001726077220 */ /* 0x001fe20000400000 */
[----:B------:R-:W-:Y:S01]  /*4860*/  ISETP.GT.AND P2, PT, R6, 0x21, PT ;  /* 0x000000210600780c */ /* 0x000fe20003f44270 */
[----:B------:R0:W-:Y:S01]  /*4870*/  @P5 STG.E desc[UR40][R4.64+0x60], R11 ;  /* 0x0000600b04005986 */ /* 0x0001e2000c101928 */
[----:B------:R-:W-:-:S02]  /*4880*/  ISETP.GT.AND P5, PT, R3, RZ, P0 ;  /* 0x000000ff0300720c */ /* 0x000fc400007a4270 */
[----:B------:R-:W-:Y:S01]  /*4890*/  F2FP.TF32.F32.PACK_B R7, R7 ;  /* 0x00000007ff07723e */ /* 0x000fe200024050ff */
[----:B------:R-:W-:Y:S01]  /*48a0*/  @P3 STG.E desc[UR40][R4.64+0x64], R37 ;  /* 0x0000642504003986 */ /* 0x000fe2000c101928 */
[C---:B------:R-:W-:Y:S02]  /*48b0*/  ISETP.GT.AND P3, PT, R3.reuse, RZ, P2 ;  /* 0x000000ff0300720c */ /* 0x040fe40001764270 */
[----:B------:R-:W-:Y:S01]  /*48c0*/  F2FP.TF32.F32.PACK_B R41, R41 ;  /* 0x00000029ff29723e */ /* 0x000fe200024050ff */
[----:B------:R1:W-:Y:S01]  /*48d0*/  @P1 STG.E desc[UR40][R8.64+0x60], R7 ;  /* 0x0000600708001986 */ /* 0x0003e2000c101928 */
[----:B------:R-:W-:Y:S02]  /*48e0*/  ISETP.GT.AND P0, PT, R3, 0x8, P0 ;  /* 0x000000080300780c */ /* 0x000fe40000704270 */
[----:B------:R-:W-:Y:S01]  /*48f0*/  F2FP.TF32.F32.PACK_B R43, R43 ;  /* 0x0000002bff2b723e */ /* 0x000fe200024050ff */
[----:B------:R-:W-:Y:S01]  /*4900*/  @P4 STG.E desc[UR40][R8.64+0x64], R39 ;  /* 0x0000642708004986 */ /* 0x000fe2000c101928 */
[----:B------:R-:W-:Y:S01]  /*4910*/  ISETP.GT.AND P4, PT, R6, 0x28, PT ;  /* 0x000000280600780c */ /* 0x000fe20003f84270 */
[----:B0-----:R-:W-:Y:S01]  /*4920*/  FMUL R11, R44, R23 ;  /* 0x000000172c0b7220 */ /* 0x001fe20000400000 */
[----:B------:R-:W-:Y:S01]  /*4930*/  F2FP.TF32.F32.PACK_B R45, R45 ;  /* 0x0000002dff2d723e */ /* 0x000fe200024050ff */
[----:B------:R0:W-:Y:S01]  /*4940*/  @P5 STG.E desc[UR40][R4.64+0x80], R13 ;  /* 0x0000800d04005986 */ /* 0x0001e2000c101928 */
[----:B------:R-:W-:-:S02]  /*4950*/  ISETP.GT.AND P5, PT, R6, 0x29, PT ;  /* 0x000000290600780c */ /* 0x000fc40003fa4270 */
[----:B------:R-:W-:Y:S01]  /*4960*/  F2FP.TF32.F32.PACK_B R11, R11 ;  /* 0x0000000bff0b723e */ /* 0x000fe200024050ff */
[----:B------:R-:W-:Y:S01]  /*4970*/  @P3 STG.E desc[UR40][R4.64+0x84], R41 ;  /* 0x0000842904003986 */ /* 0x000fe2000c101928 */
[C---:B------:R-:W-:Y:S01]  /*4980*/  ISETP.GT.AND P3, PT, R3.reuse, 0x8, P2 ;  /* 0x000000080300780c */ /* 0x040fe20001764270 */
[-C--:B-1----:R-:W-:Y:S01]  /*4990*/  FMUL R7, R42, R23.reuse ;  /* 0x000000172a077220 */ /* 0x082fe20000400000 */
[C---:B------:R-:W-:Y:S02]  /*49a0*/  ISETP.GT.AND P2, PT, R3.reuse, RZ, P4 ;  /* 0x000000ff0300720c */ /* 0x040fe40002744270 */
[C---:B------:R-:W-:Y:S02]  /*49b0*/  ISETP.GT.AND P1, PT, R3.reuse, RZ, P5 ;  /* 0x000000ff0300720c */ /* 0x040fe40002f24270 */
[----:B------:R-:W-:Y:S01]  /*49c0*/  ISETP.GT.AND P4, PT, R3, 0x8, P4 ;  /* 0x000000080300780c */ /* 0x000fe20002784270 */
[----:B0-----:R-:W-:Y:S01]  /*49d0*/  FMUL R13, R46, R23 ;  /* 0x000000172e0d7220 */ /* 0x001fe20000400000 */
[----:B------:R-:W-:-:S02]  /*49e0*/  F2FP.TF32.F32.PACK_B R7, R7 ;  /* 0x00000007ff07723e */ /* 0x000fc400024050ff */
[----:B------:R-:W-:Y:S02]  /*49f0*/  ISETP.GT.AND P5, PT, R3, 0x8, P5 ;  /* 0x000000080300780c */ /* 0x000fe40002fa4270 */
[----:B------:R-:W-:Y:S01]  /*4a00*/  F2FP.TF32.F32.PACK_B R13, R13 ;  /* 0x0000000dff0d723e */ /* 0x000fe200024050ff */
[----:B------:R0:W-:Y:S01]  /*4a10*/  @P0 STG.E desc[UR40][R8.64+0x80], R7 ;  /* 0x0000800708000986 */ /* 0x0001e2000c101928 */
[C---:B------:R-:W-:Y:S02]  /*4a20*/  ISETP.GT.AND P0, PT, R6.reuse, 0x39, PT ;  /* 0x000000390600780c */ /* 0x040fe40003f04270 */
[----:B------:R-:W-:Y:S01]  /*4a30*/  F2FP.TF32.F32.PACK_B R47, R47 ;  /* 0x0000002fff2f723e */ /* 0x000fe200024050ff */
[----:B------:R-:W-:Y:S01]  /*4a40*/  @P3 STG.E desc[UR40][R8.64+0x84], R43 ;  /* 0x0000842b08003986 */ /* 0x000fe2000c101928 */
[C---:B------:R-:W-:Y:S02]  /*4a50*/  ISETP.GT.AND P3, PT, R6.reuse, 0x30, PT ;  /* 0x000000300600780c */ /* 0x040fe40003f64270 */
[----:B------:R-:W-:Y:S01]  /*4a60*/  F2FP.TF32.F32.PACK_B R49, R49 ;  /* 0x00000031ff31723e */ /* 0x000fe200024050ff */
[----:B------:R1:W-:Y:S01]  /*4a70*/  @P2 STG.E desc[UR40][R4.64+0xa0], R11 ;  /* 0x0000a00b04002986 */ /* 0x0003e2000c101928 */
[----:B------:R-:W-:-:S02]  /*4a80*/  ISETP.GT.AND P2, PT, R6, 0x31, PT ;  /* 0x000000310600780c */ /* 0x000fc40003f44270 */
[----:B------:R-:W-:Y:S01]  /*4a90*/  F2FP.TF32.F32.PACK_B R15, R15 ;  /* 0x0000000fff0f723e */ /* 0x000fe200024050ff */
[----:B------:R-:W-:Y:S01]  /*4aa0*/  @P1 STG.E desc[UR40][R4.64+0xa4], R45 ;  /* 0x0000a42d04001986 */ /* 0x000fe2000c101928 */
[----:B------:R-:W-:Y:S01]  /*4ab0*/  ISETP.GT.AND P1, PT, R6, 0x38, PT ;  /* 0x000000380600780c */ /* 0x000fe20003f24270 */
[----:B------:R-:W-:Y:S01]  /*4ac0*/  @P4 IMAD.MOV.U32 R6, RZ, RZ, R8 ;  /* 0x000000ffff064224 */ /* 0x000fe200078e0008 */
[----:B------:R-:W-:Y:S01]  /*4ad0*/  F2FP.TF32.F32.PACK_B R51, R51 ;  /* 0x00000033ff33723e */ /* 0x000fe200024050ff */
[----:B0-----:R-:W-:Y:S01]  /*4ae0*/  @P4 IMAD.MOV.U32 R7, RZ, RZ, R9 ;  /* 0x000000ffff074224 */ /* 0x001fe200078e0009 */
[----:B------:R-:W-:Y:S02]  /*4af0*/  F2FP.TF32.F32.PACK_B R21, R21 ;  /* 0x00000015ff15723e */ /* 0x000fe400024050ff */
[----:B------:R-:W-:Y:S01]  /*4b00*/  F2FP.TF32.F32.PACK_B R53, R53 ;  /* 0x00000035ff35723e */ /* 0x000fe200024050ff */
[----:B-1----:R-:W-:Y:S01]  /*4b10*/  FMUL R11, R48, R23 ;  /* 0x00000017300b7220 */ /* 0x002fe20000400000 */
[----:B------:R0:W-:Y:S01]  /*4b20*/  @P4 STG.E desc[UR40][R6.64+0xa0], R13 ;  /* 0x0000a00d06004986 */ /* 0x0001e2000c101928 */
[----:B------:R-:W-:-:S02]  /*4b30*/  ISETP.GT.AND P4, PT, R3, RZ, P3 ;  /* 0x000000ff0300720c */ /* 0x000fc40001f84270 */
[----:B------:R-:W-:Y:S02]  /*4b40*/  ISETP.GT.AND P3, PT, R3, 0x8, P3 ;  /* 0x000000080300780c */ /* 0x000fe40001f64270 */
[----:B------:R-:W-:Y:S02]  /*4b50*/  F2FP.TF32.F32.PACK_B R11, R11 ;  /* 0x0000000bff0b723e */ /* 0x000fe400024050ff */
[----:B------:R-:W-:Y:S01]  /*4b60*/  F2FP.TF32.F32.PACK_B R55, R55 ;  /* 0x00000037ff37723e */ /* 0x000fe200024050ff */
[----:B0-----:R-:W-:Y:S02]  /*4b70*/  @P5 IMAD.MOV.U32 R6, RZ, RZ, R8 ;  /* 0x000000ffff065224 */ /* 0x001fe400078e0008 */
[----:B------:R-:W-:Y:S01]  /*4b80*/  FMUL R13, R54, R23 ;  /* 0x00000017360d7220 */ /* 0x000fe20000400000 */
[----:B------:R-:W-:-:S04]  /*4b90*/  @P5 IMAD.MOV.U32 R7, RZ, RZ, R9 ;  /* 0x000000ffff075224 */ /* 0x000fc800078e0009 */
[----:B------:R-:W-:Y:S01]  /*4ba0*/  F2FP.TF32.F32.PACK_B R13, R13 ;  /* 0x0000000dff0d723e */ /* 0x000fe200024050ff */
[----:B------:R0:W-:Y:S01]  /*4bb0*/  @P5 STG.E desc[UR40][R6.64+0xa4], R47 ;  /* 0x0000a42f06005986 */ /* 0x0001e2000c101928 */
[C---:B------:R-:W-:Y:S02]  /*4bc0*/  ISETP.GT.AND P5, PT, R3.reuse, RZ, P2 ;  /* 0x000000ff0300720c */ /* 0x040fe400017a4270 */
[C---:B------:R-:W-:Y:S01]  /*4bd0*/  ISETP.GT.AND P2, PT, R3.reuse, 0x8, P2 ;  /* 0x000000080300780c */ /* 0x040fe20001744270 */
[----:B------:R-:W-:Y:S01]  /*4be0*/  @P4 STG.E desc[UR40][R4.64+0xc0], R11 ;  /* 0x0000c00b04004986 */ /* 0x000fe2000c101928 */
[C---:B------:R-:W-:Y:S02]  /*4bf0*/  ISETP.GT.AND P4, PT, R3.reuse, RZ, P1 ;  /* 0x000000ff0300720c */ /* 0x040fe40000f84270 */
[----:B------:R-:W-:Y:S01]  /*4c00*/  ISETP.GT.AND P1, PT, R3, 0x8, P1 ;  /* 0x000000080300780c */ /* 0x000fe20000f24270 */
[----:B0-----:R-:W-:-:S06]  /*4c10*/  @P3 IMAD.MOV.U32 R6, RZ, RZ, R8 ;  /* 0x000000ffff063224 */ /* 0x001fcc00078e0008 */
[----:B------:R-:W-:Y:S01]  /*4c20*/  @P5 STG.E desc[UR40][R4.64+0xc4], R49 ;  /* 0x0000c43104005986 */ /* 0x000fe2000c101928 */
[C---:B------:R-:W-:Y:S01]  /*4c30*/  ISETP.GT.AND P5, PT, R3.reuse, RZ, P0 ;  /* 0x000000ff0300720c */ /* 0x040fe200007a4270 */
[----:B------:R-:W-:Y:S01]  /*4c40*/  @P3 IMAD.MOV.U32 R7, RZ, RZ, R9 ;  /* 0x000000ffff073224 */ /* 0x000fe200078e0009 */
[----:B------:R-:W-:-:S04]  /*4c50*/  ISETP.GT.AND P0, PT, R3, 0x8, P0 ;  /* 0x000000080300780c */ /* 0x000fc80000704270 */
[----:B------:R0:W-:Y:S02]  /*4c60*/  @P3 STG.E desc[UR40][R6.64+0xc0], R15 ;  /* 0x0000c00f06003986 */ /* 0x0001e4000c101928 */
[----:B0-----:R-:W-:Y:S02]  /*4c70*/  @P2 IMAD.MOV.U32 R6, RZ, RZ, R8 ;  /* 0x000000ffff062224 */ /* 0x001fe400078e0008 */
[----:B------:R-:W-:-:S05]  /*4c80*/  @P2 IMAD.MOV.U32 R7, RZ, RZ, R9 ;  /* 0x000000ffff072224 */ /* 0x000fca00078e0009 */
[----:B------:R-:W-:Y:S04]  /*4c90*/  @P2 STG.E desc[UR40][R6.64+0xc4], R51 ;  /* 0x0000c43306002986 */ /* 0x000fe8000c101928 */
[----:B------:R-:W-:Y:S04]  /*4ca0*/  @P4 STG.E desc[UR40][R4.64+0xe0], R21 ;  /* 0x0000e01504004986 */ /* 0x000fe8000c101928 */
[----:B------:R0:W-:Y:S02]  /*4cb0*/  @P5 STG.E desc[UR40][R4.64+0xe4], R53 ;  /* 0x0000e43504005986 */ /* 0x0001e4000c101928 */
[----:B0-----:R-:W-:-:S02]  /*4cc0*/  @P1 IMAD.MOV.U32 R4, RZ, RZ, R8 ;  /* 0x000000ffff041224 */ /* 0x001fc400078e0008 */
[----:B------:R-:W-:-:S05]  /*4cd0*/  @P1 IMAD.MOV.U32 R5, RZ, RZ, R9 ;  /* 0x000000ffff051224 */ /* 0x000fca00078e0009 */
[----:B------:R0:W-:Y:S04]  /*4ce0*/  @P1 STG.E desc[UR40][R4.64+0xe0], R13 ;  /* 0x0000e00d04001986 */ /* 0x0001e8000c101928 */
[----:B------:R0:W-:Y:S02]  /*4cf0*/  @P0 STG.E desc[UR40][R8.64+0xe4], R55 ;  /* 0x0000e43708000986 */ /* 0x0001e4000c101928 */
.L_x_94:
[----:B------:R-:W-:Y:S05]  /*4d00*/  BSYNC B0 ;  /* 0x0000000000007941 */ /* 0x000fea0003800000 */
.L_x_32:
[----:B------:R-:W-:Y:S01]  /*4d10*/  IADD3 R16, P0, R16, UR38, RZ ;  /* 0x0000002610107c10 */ /* 0x000fe2000ff1e0ff */
[----:B------:R-:W-:Y:S01]  /*4d20*/  ULDC.64 UR4, c[0x0][0x650] ;  /* 0x0001940000047ab9 */ /* 0x000fe20000000a00 */
[----:B------:R-:W-:Y:S01]  /*4d30*/  PRMT R3, RZ, 0x7610, R3 ;  /* 0x00007610ff037816 */ /* 0x000fe20000000003 */
[----:B------:R-:W-:Y:S01]  /*4d40*/  IMAD.MOV.U32 R70, RZ, RZ, -0x1 ;  /* 0xffffffffff467424 */ /* 0x000fe200078e00ff */
[----:B------:R-:W-:Y:S01]  /*4d50*/  IADD3.X R17, R17, UR37, RZ, P0, !PT ;  /* 0x0000002511117c10 */ /* 0x000fe200087fe4ff */
[----:B--2---:R-:W-:Y:S01]  /*4d60*/  IMAD.MOV.U32 R69, RZ, RZ, -0x1 ;  /* 0xffffffffff457424 */ /* 0x004fe200078e00ff */
[----:B------:R-:W-:-:S04]  /*4d70*/  ISETP.GE.U32.AND P0, PT, R16, UR4, PT ;  /* 0x0000000410007c0c */ /* 0x000fc8000bf06070 */
[----:B------:R-:W-:-:S13]  /*4d80*/  ISETP.GE.U32.AND.EX P0, PT, R17, UR5, PT, P0 ;  /* 0x0000000511007c0c */ /* 0x000fda000bf06100 */
[----:B------:R-:W-:Y:S05]  /*4d90*/  @P0 BRA `(.L_x_95) ;  /* 0x00000004004c0947 */ /* 0x000fea0003800000 */
[----:B01-3--:R-:W0:Y:S01]  /*4da0*/  LDC.64 R10, c[0x0][0x628] ;  /* 0x00018a00ff0a7b82 */ /* 0x00be220000000a00 */
[----:B----4-:R-:W1:Y:S01]  /*4db0*/  S2R R12, SR_CTAID.X ;  /* 0x00000000000c7919 */ /* 0x010e620000002500 */
[----:B------:R-:W-:Y:S02]  /*4dc0*/  IMAD.MOV.U32 R8, RZ, RZ, R16 ;  /* 0x000000ffff087224 */ /* 0x000fe400078e0010 */
[----:B------:R-:W-:Y:S01]  /*4dd0*/  IMAD.MOV.U32 R9, RZ, RZ, R17 ;  /* 0x000000ffff097224 */ /* 0x000fe200078e0011 */
[----:B------:R-:W2:Y:S03]  /*4de0*/  S2R R20, SR_CTAID.Y ;  /* 0x0000000000147919 */ /* 0x000ea60000002600 */
[----:B------:R-:W3:Y:S08]  /*4df0*/  LDC R0, c[0x0][0x630] ;  /* 0x00018c00ff007b82 */ /* 0x000ef00000000800 */
[----:B------:R-:W4:Y:S01]  /*4e00*/  LDC.64 R14, c[0x0][0x620] ;  /* 0x00018800ff0e7b82 */ /* 0x000f220000000a00 */
[----:B0-----:R-:W-:-:S04]  /*4e10*/  ISETP.NE.U32.AND P0, PT, R10, RZ, PT ;  /* 0x000000ff0a00720c */ /* 0x001fc80003f05070 */
[----:B------:R-:W-:-:S13]  /*4e20*/  ISETP.NE.AND.EX P0, PT, R11, RZ, PT, P0 ;  /* 0x000000ff0b00720c */ /* 0x000fda0003f05300 */
[----:B-1234-:R-:W-:Y:S05]  /*4e30*/  @!P0 BRA `(.L_x_96) ;  /* 0x0000000000288947 */ /* 0x01efea0003800000 */
        /* <DEDUP_REMOVED lines=10> */
.L_x_96:
[-CC-:B------:R-:W-:Y:S01]  /*4ee0*/  SHF.R.U64 R69, R8, R0.reuse, R9.reuse ;  /* 0x0000000008457219 */ /* 0x180fe20000001209 */
[----:B------:R-:W0:Y:S01]  /*4ef0*/  LDC.64 R26, c[0x0][0x640] ;  /* 0x00019000ff1a7b82 */ /* 0x000e220000000a00 */
[----:B------:R-:W-:Y:S01]  /*4f00*/  SHF.R.U32.HI R0, RZ, R0, R9 ;  /* 0x00000000ff007219 */ /* 0x000fe20000011609 */
[----:B------:R-:W-:Y:S01]  /*4f10*/  ULDC UR4, c[0x0][0x150] ;  /* 0x0000540000047ab9 */ /* 0x000fe20000000800 */
[----:B------:R-:W-:Y:S02]  /*4f20*/  IADD3 R3, P0, RZ, -R69, RZ ;  /* 0x80000045ff037210 */ /* 0x000fe40007f1e0ff */
[----:B------:R-:W-:-:S03]  /*4f30*/  I2FP.F32.U32 R7, R12 ;  /* 0x0000000c00077245 */ /* 0x000fc60000201000 */
[----:B------:R-:W1:Y:S01]  /*4f40*/  LDC R6, c[0x0][0x618] ;  /* 0x00018600ff067b82 */ /* 0x000e620000000800 */
[----:B------:R-:W-:Y:S02]  /*4f50*/  IMAD.X R5, RZ, RZ, ~R0, P0 ;  /* 0x000000ffff057224 */ /* 0x000fe400000e0e00 */
[----:B------:R-:W-:Y:S01]  /*4f60*/  FMUL R7, R7, UR4 ;  /* 0x0000000407077c20 */ /* 0x000fe20008400000 */
[----:B------:R-:W-:Y:S01]  /*4f70*/  ULDC UR4, c[0x0][0x154] ;  /* 0x0000550000047ab9 */ /* 0x000fe20000000800 */
[-C--:B------:R-:W-:Y:S02]  /*4f80*/  IMAD R0, R5, R14.reuse, RZ ;  /* 0x0000000e05007224 */ /* 0x080fe400078e02ff */
[C---:B------:R-:W-:Y:S01]  /*4f90*/  IMAD.WIDE.U32 R4, R3.reuse, R14, R16 ;  /* 0x0000000e03047225 */ /* 0x040fe200078e0010 */
[----:B------:R-:W2:Y:S01]  /*4fa0*/  LDC R8, c[0x0][0x608] ;  /* 0x00018200ff087b82 */ /* 0x000ea20000000800 */
[----:B------:R-:W3:Y:S02]  /*4fb0*/  F2I.U32.TRUNC.NTZ R7, R7 ;  /* 0x0000000700077305 */ /* 0x000ee4000020f000 */
[----:B------:R-:W-:Y:S01]  /*4fc0*/  IMAD R3, R3, R15, R0 ;  /* 0x0000000f03037224 */ /* 0x000fe200078e0200 */
[----:B------:R-:W-:-:S03]  /*4fd0*/  I2FP.F32.U32 R0, R20 ;  /* 0x0000001400007245 */ /* 0x000fc60000201000 */
[----:B------:R-:W-:Y:S01]  /*4fe0*/  IMAD.IADD R3, R5, 0x1, R3 ;  /* 0x0000000105037824 */ /* 0x000fe200078e0203 */
[----:B------:R-:W4:Y:S01]  /*4ff0*/  LDC R11, c[0x0][0x658] ;  /* 0x00019600ff0b7b82 */ /* 0x000f220000000800 */
[----:B0-----:R-:W-:-:S04]  /*5000*/  ISETP.NE.U32.AND P0, PT, R26, RZ, PT ;  /* 0x000000ff1a00720c */ /* 0x001fc80003f05070 */
[----:B------:R-:W-:-:S03]  /*5010*/  ISETP.NE.AND.EX P0, PT, R27, RZ, PT, P0 ;  /* 0x000000ff1b00720c */ /* 0x000fc60003f05300 */
[----:B------:R-:W0:Y:S01]  /*5020*/  LDC R9, c[0x0][0x144] ;  /* 0x00005100ff097b82 */ /* 0x000e220000000800 */
[-C--:B-1----:R-:W-:Y:S01]  /*5030*/  SHF.R.U64 R10, R4, R6.reuse, R3 ;  /* 0x00000006040a7219 */ /* 0x082fe20000001203 */
[----:B---3--:R-:W-:Y:S01]  /*5040*/  IMAD.MOV R7, RZ, RZ, -R7 ;  /* 0x000000ffff077224 */ /* 0x008fe200078e0a07 */
[----:B------:R-:W-:Y:S01]  /*5050*/  SHF.R.U32.HI R3, RZ, R6, R3 ;  /* 0x00000006ff037219 */ /* 0x000fe20000011603 */
[----:B------:R-:W-:-:S04]  /*5060*/  FMUL R6, R0, UR4 ;  /* 0x0000000400067c20 */ /* 0x000fc80008400000 */
[----:B------:R-:W1:Y:S01]  /*5070*/  LDC R21, c[0x0][0x148] ;  /* 0x00005200ff157b82 */ /* 0x000e620000000800 */
[----:B------:R3:W0:Y:S01]  /*5080*/  F2I.U32.TRUNC.NTZ R14, R6 ;  /* 0x00000006000e7305 */ /* 0x000622000020f000 */
[-CC-:B--2---:R-:W-:Y:S02]  /*5090*/  SHF.R.U64 R13, R10, R8.reuse, R3.reuse ;  /* 0x000000080a0d7219 */ /* 0x184fe40000001203 */
[----:B------:R-:W-:-:S04]  /*50a0*/  SHF.R.U32.HI R0, RZ, R8, R3 ;  /* 0x00000008ff007219 */ /* 0x000fc80000011603 */
[----:B-----5:R-:W2:Y:S01]  /*50b0*/  LDC R24, c[0x0][0x648] ;  /* 0x00019200ff187b82 */ /* 0x020ea20000000800 */
[-CC-:B----4-:R-:W-:Y:S02]  /*50c0*/  SHF.R.U64 R15, R13, R11.reuse, R0.reuse ;  /* 0x0000000b0d0f7219 */ /* 0x190fe40000001200 */
[----:B------:R-:W-:-:S03]  /*50d0*/  SHF.R.U32.HI R5, RZ, R11, R0 ;  /* 0x0000000bff057219 */ /* 0x000fc60000011600 */
[----:B------:R-:W-:Y:S02]  /*50e0*/  IMAD.MOV.U32 R4, RZ, RZ, R15 ;  /* 0x000000ffff047224 */ /* 0x000fe400078e000f */
[----:B------:R-:W4:Y:S01]  /*50f0*/  LDC R28, c[0x0][0x638] ;  /* 0x00018e00ff1c7b82 */ /* 0x000f220000000800 */
[----:B0-----:R-:W-:-:S07]  /*5100*/  IMAD R25, R9, R7, R12 ;  /* 0x0000000709197224 */ /* 0x001fce00078e020c */
[----:B------:R-:W0:Y:S08]  /*5110*/  LDC R29, c[0x0][0x610] ;  /* 0x00018400ff1d7b82 */ /* 0x000e300000000800 */
[----:B------:R-:W0:Y:S01]  /*5120*/  LDC R30, c[0x0][0x600] ;  /* 0x00018000ff1e7b82 */ /* 0x000e220000000800 */
[----:B-123--:R-:W-:Y:S05]  /*5130*/  @!P0 BRA `(.L_x_97) ;  /* 0x0000000000288947 */ /* 0x00efea0003800000 */
[----:B------:R-:W1:Y:S02]  /*5140*/  LDC R0, c[0x0][0x64c] ;  /* 0x00019300ff007b82 */ /* 0x000e640000000800 */
[----:B-1----:R-:W-:-:S05]  /*5150*/  IADD3 R3, P0, R15, R0, RZ ;  /* 0x000000000f037210 */ /* 0x002fca0007f1e0ff */
        /* <DEDUP_REMOVED lines=8> */
.L_x_97:
[----:B------:R-:W-:Y:S01]  /*51e0*/  ISETP.NE.AND P0, PT, R2, 0x1, PT ;  /* 0x000000010200780c */ /* 0x000fe20003f05270 */
[----:B------:R-:W-:Y:S01]  /*51f0*/  IMAD.MOV R14, RZ, RZ, -R14 ;  /* 0x000000ffff0e7224 */ /* 0x000fe200078e0a0e */
[----:B------:R-:W-:Y:S02]  /*5200*/  SHF.R.U64 R3, R4, R24, R5 ;  /* 0x0000001804037219 */ /* 0x000fe40000001205 */
[----:B------:R-:W-:Y:S02]  /*5210*/  LOP3.LUT R0, R13, R66, RZ, 0xc0, !PT ;  /* 0x000000420d007212 */ /* 0x000fe400078ec0ff */
[----:B------:R-:W-:Y:S01]  /*5220*/  LOP3.LUT R10, R10, R65, RZ, 0xc0, !PT ;  /* 0x000000410a0a7212 */ /* 0x000fe200078ec0ff */
[----:B------:R-:W-:Y:S02]  /*5230*/  IMAD.MOV R4, RZ, RZ, -R3 ;  /* 0x000000ffff047224 */ /* 0x000fe400078e0a03 */
[----:B------:R-:W-:Y:S02]  /*5240*/  IMAD R0, R61, R3, R0 ;  /* 0x000000033d007224 */ /* 0x000fe400078e0200 */
[----:B----4-:R-:W-:-:S02]  /*5250*/  IMAD R3, R4, R28, R15 ;  /* 0x0000001c04037224 */ /* 0x010fc400078e020f */
[----:B------:R-:W-:Y:S02]  /*5260*/  @P0 IMAD R25, R21, R14, R20 ;  /* 0x0000000e15190224 */ /* 0x000fe400078e0214 */
[----:B0-----:R-:W-:Y:S02]  /*5270*/  IMAD R5, R3, R30, R10 ;  /* 0x0000001e03057224 */ /* 0x001fe400078e020a */
[----:B------:R-:W-:Y:S02]  /*5280*/  IMAD R0, R0, R29, R25 ;  /* 0x0000001d00007224 */ /* 0x000fe400078e0219 */
[----:B------:R-:W-:-:S03]  /*5290*/  IMAD.MOV.U32 R4, RZ, RZ, 0x1 ;  /* 0x00000001ff047424 */ /* 0x000fc600078e00ff */
[----:B------:R-:W-:Y:S02]  /*52a0*/  SEL R70, R5, R0, !P0 ;  /* 0x0000000005467207 */ /* 0x000fe40004000000 */
[----:B------:R-:W-:Y:S02]  /*52b0*/  PRMT R3, R4, 0x7610, R3 ;  /* 0x0000761004037816 */ /* 0x000fe40000000003 */
[----:B------:R-:W-:-:S07]  /*52c0*/  SEL R0, R0, R5, !P0 ;  /* 0x0000000500007207 */ /* 0x000fce0004000000 */
.L_x_95:
[----:B------:R-:W-:Y:S01]  /*52d0*/  UIADD3 UR42, UR43, UR42, URZ ;  /* 0x0000002a2b2a7290 */ /* 0x000fe2000fffe03f */
[----:B------:R-:W-:Y:S01]  /*52e0*/  LOP3.LUT P0, RZ, R3, 0xff, RZ, 0xc0, !PT ;  /* 0x000000ff03ff7812 */ /* 0x000fe2000780c0ff */
[----:B------:R-:W-:Y:S02]  /*52f0*/  IMAD.MOV.U32 R71, RZ, RZ, R0 ;  /* 0x000000ffff477224 */ /* 0x000fe400078e0000 */
[----:B------:R-:W-:Y:S02]  /*5300*/  USHF.R.U32.HI UR4, URZ, 0x1, UR42 ;  /* 0x000000013f047899 */ /* 0x000fe4000801162a */
[----:B------:R-:W-:Y:S02]  /*5310*/  UISETP.GT.U32.AND UP1, UPT, UR42, 0x1, UPT ;  /* 0x000000012a00788c */ /* 0x000fe4000bf24070 */
[----:B------:R-:W-:Y:S02]  /*5320*/  ULOP3.LUT UR4, UR4, 0x1, URZ, 0xc0, !UPT ;  /* 0x0000000104047892 */ /* 0x000fe4000f8ec03f */
[----:B------:R-:W-:-:S02]  /*5330*/  UISETP.LT.U32.AND UP1, UPT, UR43, 0x2, UP1 ;  /* 0x000000022b00788c */ /* 0x000fc40008f21070 */
[----:B------:R-:W-:Y:S02]  /*5340*/  UISETP.NE.U32.AND UP0, UPT, UR4, 0x1, UPT ;  /* 0x000000010400788c */ /* 0x000fe4000bf05070 */
[----:B------:R-:W-:Y:S02]  /*5350*/  USEL UR5, URZ, 0x1, !UP1 ;  /* 0x000000013f057887 */ /* 0x000fe4000c800000 */
[----:B------:R-:W-:Y:S02]  /*5360*/  UISETP.GT.U32.AND UP0, UPT, UR43, 0x1, !UP0 ;  /* 0x000000012b00788c */ /* 0x000fe4000c704070 */
[----:B------:R-:W-:Y:S02]  /*5370*/  ULOP3.LUT UR42, UR42, 0x1, URZ, 0xc0, !UPT ;  /* 0x000000012a2a7892 */ /* 0x000fe4000f8ec03f */
[----:B------:R-:W-:-:S04]  /*5380*/  USEL UR4, URZ, 0x1, !UP0 ;  /* 0x000000013f047887 */ /* 0x000fc8000c000000 */
[----:B------:R-:W-:Y:S01]  /*5390*/  ULOP3.LUT UR36, UR4, UR36, UR5, 0x96, !UPT ;  /* 0x0000002404247292 */ /* 0x000fe2000f8e9605 */
[----:B------:R-:W-:Y:S11]  /*53a0*/  @P0 BRA `(.L_x_98) ;  /* 0xffffffc000240947 */ /* 0x000ff6000383ffff */
[----:B------:R-:W-:Y:S05]  /*53b0*/  EXIT ;  /* 0x000000000000794d */ /* 0x000fea0003800000 */
.L_x_7:
        /* <DEDUP_REMOVED lines=26> */
.L_x_100:
[----:B------:R-:W0:Y:S01]  /*5560*/  LDC.64 R28, c[0x0][0x640] ;  /* 0x00019000ff1c7b82 */ /* 0x000e220000000a00 */
[-CC-:B------:R-:W-:Y:S01]  /*5570*/  SHF.R.U64 R22, R14, R6.reuse, R15.reuse ;  /* 0x000000060e167219 */ /* 0x180fe2000000120f */
[----:B------:R-:W-:Y:S01]  /*5580*/  IMAD.MOV.U32 R30, RZ, RZ, 0x1 ;  /* 0x00000001ff1e7424 */ /* 0x000fe200078e00ff */
[----:B------:R-:W-:Y:S02]  /*5590*/  SHF.R.U32.HI R6, RZ, R6, R15 ;  /* 0x00000006ff067219 */ /* 0x000fe4000001160f */
[----:B------:R-:W-:-:S03]  /*55a0*/  IADD3 R13, P0, RZ, -R22, RZ ;  /* 0x80000016ff0d7210 */ /* 0x000fc60007f1e0ff */
[----:B------:R-:W1:Y:S02]  /*55b0*/  LDC R12, c[0x0][0x618] ;  /* 0x00018600ff0c7b82 */ /* 0x000e640000000800 */
[----:B------:R-:W-:-:S04]  /*55c0*/  IMAD.X R11, RZ, RZ, ~R6, P0 ;  /* 0x000000ffff0b7224 */ /* 0x000fc800000e0e06 */
[-C--:B------:R-:W-:Y:S02]  /*55d0*/  IMAD R6, R11, R24.reuse, RZ ;  /* 0x000000180b067224 */ /* 0x080fe400078e02ff */
[----:B------:R-:W2:Y:S01]  /*55e0*/  LDC R14, c[0x0][0x608] ;  /* 0x00018200ff0e7b82 */ /* 0x000ea20000000800 */
[----:B------:R-:W-:-:S04]  /*55f0*/  IMAD.WIDE.U32 R10, R13, R24, R16 ;  /* 0x000000180d0a7225 */ /* 0x000fc800078e0010 */
[----:B------:R-:W-:-:S03]  /*5600*/  IMAD R13, R13, R25, R6 ;  /* 0x000000190d0d7224 */ /* 0x000fc600078e0206 */
[----:B------:R-:W3:Y:S01]  /*5610*/  LDC R27, c[0x0][0x658] ;  /* 0x00019600ff1b7b82 */ /* 0x000ee20000000800 */
[----:B------:R-:W-:Y:S01]  /*5620*/  IMAD.IADD R11, R11, 0x1, R13 ;  /* 0x000000010b0b7824 */ /* 0x000fe200078e020d */
[----:B0-----:R-:W-:-:S04]  /*5630*/  ISETP.NE.U32.AND P0, PT, R28, RZ, PT ;  /* 0x000000ff1c00720c */ /* 0x001fc80003f05070 */
[----:B------:R-:W-:Y:S02]  /*5640*/  ISETP.NE.AND.EX P0, PT, R29, RZ, PT, P0 ;  /* 0x000000ff1d00720c */ /* 0x000fe40003f05300 */
[----:B------:R-:W0:Y:S01]  /*5650*/  LDC R20, c[0x0][0x600] ;  /* 0x00018000ff147b82 */ /* 0x000e220000000800 */
[-CC-:B-1----:R-:W-:Y:S01]  /*5660*/  SHF.R.U64 R8, R10, R12.reuse, R11.reuse ;  /* 0x0000000c0a087219 */ /* 0x182fe2000000120b */
[----:B------:R-:W-:Y:S01]  /*5670*/  IMAD.MOV.U32 R10, RZ, RZ, -0x1 ;  /* 0xffffffffff0a7424 */ /* 0x000fe200078e00ff */
[----:B------:R-:W-:-:S05]  /*5680*/  SHF.R.U32.HI R11, RZ, R12, R11 ;  /* 0x0000000cff0b7219 */ /* 0x000fca000001160b */
[----:B------:R-:W1:Y:S01]  /*5690*/  LDC R24, c[0x0][0x648] ;  /* 0x00019200ff187b82 */ /* 0x000e620000000800 */
[-CC-:B--2---:R-:W-:Y:S02]  /*56a0*/  SHF.R.U64 R21, R8, R14.reuse, R11.reuse ;  /* 0x0000000e08157219 */ /* 0x184fe4000000120b */
[----:B------:R-:W-:-:S05]  /*56b0*/  SHF.R.U32.HI R6, RZ, R14, R11 ;  /* 0x0000000eff067219 */ /* 0x000fca000001160b */
[----:B------:R-:W2:Y:S01]  /*56c0*/  LDC R26, c[0x0][0x638] ;  /* 0x00018e00ff1a7b82 */ /* 0x000ea20000000800 */
[-C--:B---3--:R-:W-:Y:S02]  /*56d0*/  SHF.L.U32 R10, R10, R27.reuse, RZ ;  /* 0x0000001b0a0a7219 */ /* 0x088fe400000006ff */
[-CC-:B------:R-:W-:Y:S02]  /*56e0*/  SHF.R.U64 R25, R21, R27.reuse, R6.reuse ;  /* 0x0000001b15197219 */ /* 0x180fe40000001206 */
[----:B------:R-:W-:Y:S02]  /*56f0*/  LOP3.LUT R32, RZ, R10, RZ, 0x33, !PT ;  /* 0x0000000aff207212 */ /* 0x000fe400078e33ff */
[----:B------:R-:W-:Y:S01]  /*5700*/  SHF.R.U32.HI R11, RZ, R27, R6 ;  /* 0x0000001bff0b7219 */ /* 0x000fe20000011606 */
[----:B------:R-:W3:Y:S01]  /*5710*/  LDC R31, c[0x0][0x610] ;  /* 0x00018400ff1f7b82 */ /* 0x000ee20000000800 */
[----:B------:R-:W-:Y:S01]  /*5720*/  IMAD.MOV.U32 R10, RZ, RZ, R25 ;  /* 0x000000ffff0a7224 */ /* 0x000fe200078e0019 */
[----:B------:R-:W-:Y:S06]  /*5730*/  @!P0 BRA `(.L_x_101) ;  /* 0x0000000000288947 */ /* 0x000fec0003800000 */
        /* <DEDUP_REMOVED lines=10> */
.L_x_101:
[----:B------:R-:W-:Y:S02]  /*57e0*/  ISETP.NE.AND P0, PT, R2, 0x1, PT ;  /* 0x000000010200780c */ /* 0x000fe40003f05270 */
[----:B-1----:R-:W-:Y:S01]  /*57f0*/  SHF.R.U64 R6, R10, R24, R11 ;  /* 0x000000180a067219 */ /* 0x002fe2000000120b */
[----:B0-----:R-:W-:Y:S01]  /*5800*/  VIADD R11, R20, 0xffffffff ;  /* 0xffffffff140b7836 */ /* 0x001fe20000000000 */
[----:B------:R-:W-:Y:S02]  /*5810*/  SHF.L.U32 R30, R30, R27, RZ ;  /* 0x0000001b1e1e7219 */ /* 0x000fe400000006ff */
[----:B------:R-:W-:Y:S01]  /*5820*/  LOP3.LUT R5, R21, R32, RZ, 0xc0, !PT ;  /* 0x0000002015057212 */ /* 0x000fe200078ec0ff */
[----:B------:R-:W-:-:S04]  /*5830*/  IMAD.MOV R10, RZ, RZ, -R6 ;  /* 0x000000ffff0a7224 */ /* 0x000fc800078e0a06 */
[----:B------:R-:W-:Y:S01]  /*5840*/  IMAD R6, R30, R6, R5 ;  /* 0x000000061e067224 */ /* 0x000fe200078e0205 */
[----:B------:R-:W-:Y:S01]  /*5850*/  LOP3.LUT R5, R8, R11, RZ, 0xc0, !PT ;  /* 0x0000000b08057212 */ /* 0x000fe200078ec0ff */
[----:B------:R-:W-:Y:S02]  /*5860*/  @P0 IMAD R7, R9, R23, R4 ;  /* 0x0000001709070224 */ /* 0x000fe400078e0204 */
[----:B--2---:R-:W-:Y:S02]  /*5870*/  IMAD R4, R10, R26, R25 ;  /* 0x0000001a0a047224 */ /* 0x004fe400078e0219 */
[----:B---3--:R-:W-:Y:S02]  /*5880*/  IMAD R7, R6, R31, R7 ;  /* 0x0000001f06077224 */ /* 0x008fe400078e0207 */
[----:B------:R-:W-:Y:S02]  /*5890*/  IMAD R4, R4, R20, R5 ;  /* 0x0000001404047224 */ /* 0x000fe400078e0205 */
[----:B------:R-:W-:-:S02]  /*58a0*/  IMAD.MOV.U32 R8, RZ, RZ, 0x1 ;  /* 0x00000001ff087424 */ /* 0x000fc400078e00ff */
[----:B------:R-:W-:Y:S01]  /*58b0*/  IMAD.MOV.U32 R6, RZ, RZ, R22 ;  /* 0x000000ffff067224 */ /* 0x000fe200078e0016 */
[----:B------:R-:W-:Y:S02]  /*58c0*/  SEL R20, R4, R7, !P0 ;  /* 0x0000000704147207 */ /* 0x000fe40004000000 */
[----:B------:R-:W-:-:S07]  /*58d0*/  SEL R21, R7, R4, !P0 ;  /* 0x0000000407157207 */ /* 0x000fce0004000000 */
.L_x_99:
[----:B------:R-:W-:-:S08]  /*58e0*/  NOP ;  /* 0x0000000000007918 */ /* 0x000fd00000000000 */
[----:B------:R-:W0:-:S00]  /*58f0*/  USETMAXREG.DEALLOC.CTAPOOL 0x28 ;  /* 0x00000028000079c8 */ /* 0x000e0000080e0500 */
[----:B0-----:R-:W-:-:S13]  /*5900*/  ISETP.NE.AND P0, PT, R3, RZ, PT ;  /* 0x000000ff0300720c */ /* 0x001fda0003f05270 */
[----:B------:R-:W-:Y:S05]  /*5910*/  @P0 EXIT ;  /* 0x000000000000094d */ /* 0x000fea0003800000 */
[----:B------:R-:W-:Y:S01]  /*5920*/  LOP3.LUT P0, RZ, R8, 0xff, RZ, 0xc0, !PT ;  /* 0x000000ff08ff7812 */ /* 0x000fe2000780c0ff */
[----:B------:R-:W-:Y:S02]  /*5930*/  IMAD.MOV.U32 R3, RZ, RZ, 0x1 ;  /* 0x00000001ff037424 */ /* 0x000fe400078e00ff */
[----:B------:R-:W-:-:S10]  /*5940*/  IMAD.MOV.U32 R8, RZ, RZ, RZ ;  /* 0x000000ffff087224 */ /* 0x000fd400078e00ff */
[----:B------:R-:W-:Y:S05]  /*5950*/  @!P0 BRA `(.L_x_102) ;  /* 0x0000000c00b48947 */ /* 0x000fea0003800000 */
[----:B------:R-:W0:Y:S01]  /*5960*/  LDC R3, c[0x0][0x28c] ;  /* 0x0000a300ff037b82 */ /* 0x000e220000000800 */
[----:B------:R-:W1:Y:S01]  /*5970*/  S2R R12, SR_CgaCtaId ;  /* 0x00000000000c7919 */ /* 0x000e620000008800 */
[----:B------:R-:W-:Y:S01]  /*5980*/  ULDC UR21, c[0x0][0x658] ;  /* 0x0001960000157ab9 */ /* 0x000fe20000000800 */
[----:B------:R-:W-:Y:S01]  /*5990*/  UMOV UR4, 0xffffffff ;  /* 0xffffffff00047882 */ /* 0x000fe20000000000 */
[----:B------:R-:W-:Y:S01]  /*59a0*/  BSSY B0, `(.L_x_102) ;  /* 0x00000e8000007945 */ /* 0x000fe20003800000 */
[----:B------:R-:W-:Y:S01]  /*59b0*/  USHF.L.U32 UR4, UR4, UR21, URZ ;  /* 0x0000001504047299 */ /* 0x000fe2000800063f */
[----:B------:R-:W-:Y:S01]  /*59c0*/  IMAD.MOV.U32 R10, RZ, RZ, 0x1 ;  /* 0x00000001ff0a7424 */ /* 0x000fe200078e00ff */
[----:B------:R-:W-:Y:S01]  /*59d0*/  LOP3.LUT R19, R18, 0x2, RZ, 0xfc, !PT ;  /* 0x0000000212137812 */ /* 0x000fe200078efcff */
[----:B------:R-:W-:Y:S01]  /*59e0*/  IMAD.MOV.U32 R8, RZ, RZ, RZ ;  /* 0x000000ffff087224 */ /* 0x000fe200078e00ff */
[----:B------:R-:W-:Y:S01]  /*59f0*/  ULDC UR13, c[0x0][0x600] ;  /* 0x00018000000d7ab9 */ /* 0x000fe20000000800 */
[----:B------:R-:W-:Y:S01]  /*5a00*/  UMOV UR5, 0x1 ;  /* 0x0000000100057882 */ /* 0x000fe20000000000 */
[----:B------:R-:W-:-:S02]  /*5a10*/  UIADD3 UR13, UR13, -0x1, URZ ;  /* 0xffffffff0d0d7890 */ /* 0x000fc4000fffe03f */
[----:B------:R-:W-:Y:S02]  /*5a20*/  USHF.L.U32 UR21, UR5, UR21, URZ ;  /* 0x0000001505157299 */ /* 0x000fe4000800063f */
[----:B------:R-:W-:Y:S01]  /*5a30*/  ULOP3.LUT UR29, URZ, UR4, URZ, 0x33, !UPT ;  /* 0x000000043f1d7292 */ /* 0x000fe2000f8e333f */
[----:B------:R-:W-:Y:S01]  /*5a40*/  ULDC.64 UR14, c[0x0][0x198] ;  /* 0x00006600000e7ab9 */ /* 0x000fe20000000a00 */
[----:B0-----:R-:W-:-:S05]  /*5a50*/  VIADD R3, R3, 0x7f ;  /* 0x0000007f03037836 */ /* 0x001fca0000000000 */
[----:B------:R-:W-:-:S04]  /*5a60*/  SHF.R.S32.HI R4, RZ, 0x1f, R3 ;  /* 0x0000001fff047819 */ /* 0x000fc80000011403 */
[----:B------:R-:W-:Y:S01]  /*5a70*/  LEA.HI R4, R4, R3, RZ, 0x7 ;  /* 0x0000000304047211 */ /* 0x000fe200078f38ff */
[C---:B-1----:R-:W-:Y:S02]  /*5a80*/  IMAD.SHL.U32 R11, R12.reuse, 0x8, RZ ;  /* 0x000000080c0b7824 */ /* 0x042fe400078e00ff */
[----:B------:R-:W-:Y:S01]  /*5a90*/  IMAD.SHL.U32 R12, R12, 0x100, RZ ;  /* 0x000001000c0c7824 */ /* 0x000fe200078e00ff */
[----:B------:R-:W-:Y:S01]  /*5aa0*/  SHF.R.S32.HI R9, RZ, 0x7, R4 ;  /* 0x00000007ff097819 */ /* 0x000fe20000011404 */
[----:B------:R-:W-:Y:S01]  /*5ab0*/  IMAD.MOV.U32 R3, RZ, RZ, 0x1 ;  /* 0x00000001ff037424 */ /* 0x000fe200078e00ff */
[----:B------:R-:W-:Y:S02]  /*5ac0*/  LOP3.LUT R11, R11, 0x38, RZ, 0xc0, !PT ;  /* 0x000000380b0b7812 */ /* 0x000fe400078ec0ff */
[----:B------:R-:W-:Y:S01]  /*5ad0*/  LOP3.LUT R12, R12, 0x700, RZ, 0xc0, !PT ;  /* 0x000007000c0c7812 */ /* 0x000fe200078ec0ff */
[----:B------:R-:W-:-:S07]  /*5ae0*/  VIADD R13, R9, 0x1 ;  /* 0x00000001090d7836 */ /* 0x000fce0000000000 */
.L_x_113:
[----:B------:R-:W-:-:S03]  /*5af0*/  UMOV UR4, 0xffffffff ;  /* 0xffffffff00047882 */ /* 0x000fc60000000000 */
[----:B------:R-:W-:Y:S05]  /*5b00*/  BRA.DIV UR4, `(.L_x_103) ;  /* 0x0000000e04e87947 */ /* 0x000fea000b800000 */
[----:B------:R-:W-:-:S13]  /*5b10*/  ELECT P6, URZ, PT ;  /* 0x00000000003f782f */ /* 0x000fda00038c0000 */
.L_x_122:
[----:B------:R-:W0:Y:S01]  /*5b20*/  LDC R4, c[0x0][0x28c] ;  /* 0x0000a300ff047b82 */ /* 0x000e220000000800 */
[----:B------:R-:W-:Y:S01]  /*5b30*/  BSSY B1, `(.L_x_104) ;  /* 0x000005a000017945 */ /* 0x000fe20003800000 */
[----:B0-----:R-:W-:-:S13]  /*5b40*/  ISETP.LT.OR P6, PT, R4, 0x1, !P6 ;  /* 0x000000010400780c */ /* 0x001fda00077c1670 */
[----:B------:R-:W-:Y:S05]  /*5b50*/  @P6 BRA `(.L_x_105) ;  /* 0x00000004005c6947 */ /* 0x000fea0003800000 */
[----:B------:R-:W-:Y:S02]  /*5b60*/  IMAD R20, R20, 0x40, R11 ;  /* 0x0000004014147824 */ /* 0x000fe400078e020b */
[----:B------:R-:W-:Y:S02]  /*5b70*/  IMAD.SHL.U32 R21, R21, 0x80, RZ ;  /* 0x0000008015157824 */ /* 0x000fe400078e00ff */
[----:B------:R-:W-:Y:S02]  /*5b80*/  IMAD.MOV.U32 R24, RZ, RZ, RZ ;  /* 0x000000ffff187224 */ /* 0x000fe400078e00ff */
[----:B------:R-:W-:Y:S02]  /*5b90*/  IMAD.MOV.U32 R4, RZ, RZ, R13 ;  /* 0x000000ffff047224 */ /* 0x000fe400078e000d */
[----:B------:R-:W-:Y:S02]  /*5ba0*/  IMAD.MOV.U32 R5, RZ, RZ, R3 ;  /* 0x000000ffff057224 */ /* 0x000fe400078e0003 */
[----:B------:R-:W-:-:S07]  /*5bb0*/  IMAD.MOV.U32 R7, RZ, RZ, R8 ;  /* 0x000000ffff077224 */ /* 0x000fce00078e0008 */
.L_x_108:
[----:B------:R-:W0:Y:S01]  /*5bc0*/  S2R R15, SR_CgaCtaId ;  /* 0x00000000000f7919 */ /* 0x000e220000008800 */
[----:B------:R-:W-:Y:S02]  /*5bd0*/  MOV R14, 0x400 ;  /* 0x00000400000e7802 */ /* 0x000fe40000000f00 */
[----:B------:R-:W-:Y:S02]  /*5be0*/  ISETP.NE.AND P1, PT, R0, RZ, PT ;  /* 0x000000ff0000720c */ /* 0x000fe40003f25270 */
[----:B0-----:R-:W-:Y:S02]  /*5bf0*/  LEA R22, R15, R14, 0x18 ;  /* 0x0000000e0f167211 */ /* 0x001fe400078ec0ff */
[----:B------:R-:W-:-:S09]  /*5c00*/  SHF.L.U32 R14, R5, 0x1f, RZ ;  /* 0x0000001f050e7819 */ /* 0x000fd200000006ff */
[----:B------:R-:W0:Y:S01]  /*5c10*/  @!P1 LDC R15, c[0x0][0x500] ;  /* 0x00014000ff0f9b82 */ /* 0x000e220000000800 */
[----:B------:R-:W-:-:S04]  /*5c20*/  IMAD R23, R7, 0x8, R22 ;  /* 0x0000000807177824 */ /* 0x000fc800078e0216 */
[----:B------:R-:W1:Y:S02]  /*5c30*/  SYNCS.PHASECHK.TRANS64.TRYWAIT P0, [R23+URZ+0x10], R14 ;  /* 0x0000100e170075a7 */ /* 0x000e64000800017f */
[----:B-1----:R-:W-:Y:S05]  /*5c40*/  @!P0 BRA `(.L_x_106) ;  /* 0x0000000c00b88947 */ /* 0x002fea0003800000 */
.L_x_123:
[----:B-1----:R-:W-:Y:S01]  /*5c50*/  PRMT R14, R19, 0x9910, RZ ;  /* 0x00009910130e7816 */ /* 0x002fe200000000ff */
[----:B0-----:R0:W-:Y:S03]  /*5c60*/  @!P1 SYNCS.ARRIVE.TRANS64 RZ, [R23+URZ], R15 ;  /* 0x0000000f17ff99a7 */ /* 0x0011e6000800003f */
[----:B------:R-:W-:-:S13]  /*5c70*/  ISETP.NE.AND P0, PT, R14, 0x2, PT ;  /* 0x000000020e00780c */ /* 0x000fda0003f05270 */
[----:B0-----:R-:W-:Y:S05]  /*5c80*/  @P0 BRA `(.L_x_107) ;  /* 0x0000000000040947 */ /* 0x001fea0003800000 */
[----:B------:R-:W-:Y:S01]  /*5c90*/  BPT.TRAP 0x1 ;  /* 0x000000040000795c */ /* 0x000fe20000300000 */
.L_x_107:
[----:B------:R-:W-:Y:S01]  /*5ca0*/  IMAD R14, R7, 0x10000, R22 ;  /* 0x00010000070e7824 */ /* 0x000fe200078e0216 */
[----:B------:R-:W-:Y:S01]  /*5cb0*/  R2UR UR10, R24 ;  /* 0x00000000180a72ca */ /* 0x000fe200000e0000 */
[----:B------:R-:W-:Y:S01]  /*5cc0*/  UIADD3 UR22, UP0, UR14, 0xf0, URZ ;  /* 0x000000f00e167890 */ /* 0x000fe2000ff1e03f */
[----:B------:R-:W-:Y:S01]  /*5cd0*/  R2UR UR9, R23 ;  /* 0x00000000170972ca */ /* 0x000fe200000e0000 */
[----:B------:R-:W-:Y:S01]  /*5ce0*/  VIADD R4, R4, 0xffffffff ;  /* 0xffffffff04047836 */ /* 0x000fe20000000000 */
[----:B------:R-:W-:Y:S01]  /*5cf0*/  R2UR UR40, R14 ;  /* 0x000000000e2872ca */ /* 0x000fe200000e0000 */
[----:B------:R-:W-:Y:S01]  /*5d00*/  IMAD R14, R7, 0x2000, R12 ;  /* 0x00002000070e7824 */ /* 0x000fe200078e020c */
[----:B------:R-:W-:Y:S01]  /*5d10*/  R2UR UR11, R21 ;  /* 0x00000000150b72ca */ /* 0x000fe200000e0000 */
[----:B------:R-:W-:Y:S01]  /*5d20*/  UIADD3.X UR23, URZ, UR15, URZ, UP0, !UPT ;  /* 0x0000000f3f177290 */ /* 0x000fe200087fe43f */
[----:B------:R-:W-:Y:S01]  /*5d30*/  R2UR UR12, R6 ;  /* 0x00000000060c72ca */ /* 0x000fe200000e0000 */
[----:B------:R-:W-:Y:S01]  /*5d40*/  IMAD R14, R14, 0x4, R22 ;  /* 0x000000040e0e7824 */ /* 0x000fe200078e0216 */
[----:B------:R-:W-:Y:S01]  /*5d50*/  R2UR UR35, R20 ;  /* 0x00000000142372ca */ /* 0x000fe200000e0000 */
[----:B------:R-:W-:Y:S01]  /*5d60*/  UIADD3 UR4, UP1, UR14, 0x1f0, URZ ;  /* 0x000001f00e047890 */ /* 0x000fe2000ff3e03f */
[----:B------:R-:W-:Y:S01]  /*5d70*/  ISETP.GT.AND P1, PT, R4, 0x1, PT ;  /* 0x000000010400780c */ /* 0x000fe20003f24270 */
[----:B------:R-:W-:Y:S01]  /*5d80*/  UIADD3 UR58, UR10, 0x20, URZ ;  /* 0x000000200a3a7890 */ /* 0x000fe2000fffe03f */
[----:B------:R-:W-:Y:S01]  /*5d90*/  R2UR UR18, R14 ;  /* 0x000000000e1272ca */ /* 0x000fe200000e0000 */
[----:B------:R-:W-:Y:S01]  /*5da0*/  UIADD3 UR50, UR10, 0x40, URZ ;  /* 0x000000400a327890 */ /* 0x000fe2000fffe03f */
[----:B------:R-:W-:Y:S01]  /*5db0*/  VIADD R7, R7, 0x1 ;  /* 0x0000000107077836 */ /* 0x000fe20000000000 */
[----:B------:R-:W-:Y:S01]  /*5dc0*/  UIADD3 UR8, UR40, 0x100, URZ ;  /* 0x0000010028087890 */ /* 0x000fe2000fffe03f */
[----:B------:R-:W-:Y:S01]  /*5dd0*/  VIADD R24, R24, 0x80 ;  /* 0x0000008018187836 */ /* 0x000fe20000000000 */
[----:B------:R-:W-:-:S02]  /*5de0*/  UIADD3 UR56, UR40, 0x4100, URZ ;  /* 0x0000410028387890 */ /* 0x000fc4000fffe03f */
[----:B------:R-:W-:Y:S01]  /*5df0*/  UIADD3 UR48, UR40, 0x8100, URZ ;  /* 0x0000810028307890 */ /* 0x000fe2000fffe03f */
[----:B------:R-:W-:Y:S01]  /*5e00*/  ISETP.NE.AND P0, PT, R7, 0x2, PT ;  /* 0x000000020700780c */ /* 0x000fe20003f05270 */
[----:B------:R-:W-:Y:S02]  /*5e10*/  UIADD3 UR42, UR10, 0x60, URZ ;  /* 0x000000600a2a7890 */ /* 0x000fe4000fffe03f */
[----:B------:R-:W-:Y:S01]  /*5e20*/  UIADD3 UR40, UR40, 0xc100, URZ ;  /* 0x0000c10028287890 */ /* 0x000fe2000fffe03f */
[----:B------:R-:W-:Y:S01]  /*5e30*/  SEL R14, RZ, 0x1, P0 ;  /* 0x00000001ff0e7807 */ /* 0x000fe20000000000 */
[----:B------:R-:W-:Y:S01]  /*5e40*/  UMOV UR6, 0x0 ;  /* 0x0000000000067882 */ /* 0x000fe20000000000 */
[----:B------:R-:W-:Y:S01]  /*5e50*/  UMOV UR7, 0x10000000 ;  /* 0x1000000000077882 */ /* 0x000fe20000000000 */
[----:B------:R-:W-:Y:S01]  /*5e60*/  UIADD3.X UR5, URZ, UR15, URZ, UP1, !UPT ;  /* 0x0000000f3f057290 */ /* 0x000fe20008ffe43f */
[----:B------:R0:W-:Y:S01]  /*5e70*/  UTMALDG.3D [UR8], [UR22], desc[UR6] ;  /* 0x00000608160075b4 */ /* 0x0001e20008011000 */
[----:B------:R-:W-:Y:S01]  /*5e80*/  UIADD3 UR32, UR18, 0x20100, URZ ;  /* 0x0002010012207890 */ /* 0x000fe2000fffe03f */
[----:B------:R-:W-:Y:S01]  /*5e90*/  LOP3.LUT R5, R5, R14, RZ, 0x3c, !PT ;  /* 0x0000000e05057212 */ /* 0x000fe200078e3cff */
[----:B------:R-:W-:Y:S01]  /*5ea0*/  UIADD3 UR24, UR18, 0x22100, URZ ;  /* 0x0002210012187890 */ /* 0x000fe2000fffe03f */
[----:B------:R-:W-:Y:S01]  /*5eb0*/  SEL R7, R7, RZ, P0 ;  /* 0x000000ff07077207 */ /* 0x000fe20000000000 */
[----:B------:R-:W-:Y:S01]  /*5ec0*/  UIADD3 UR16, UR18, 0x24100, URZ ;  /* 0x0002410012107890 */ /* 0x000fe2000fffe03f */
[----:B------:R-:W-:Y:S01]  /*5ed0*/  UMOV UR57, UR9 ;  /* 0x0000000900397c82 */ /* 0x000fe20008000000 */
        /* <DEDUP_REMOVED lines=8> */
[----:B------:R1:W-:Y:S01]  /*5f60*/  UTMALDG.3D [UR56], [UR22], desc[UR6] ;  /* 0x00000638160075b4 */ /* 0x0003e20008011000 */
[----:B------:R-:W-:Y:S01]  /*5f70*/  UMOV UR30, 0xff0000 ;  /* 0x00ff0000001e7882 */ /* 0x000fe20000000000 */
[----:B------:R-:W-:Y:S01]  /*5f80*/  UMOV UR33, UR9 ;  /* 0x0000000900217c82 */ /* 0x000fe20008000000 */
[----:B------:R-:W-:Y:S01]  /*5f90*/  UMOV UR34, UR10 ;  /* 0x0000000a00227c82 */ /* 0x000fe20008000000 */
[----:B------:R-:W-:Y:S01]  /*5fa0*/  UMOV UR36, UR12 ;  /* 0x0000000c00247c82 */ /* 0x000fe20008000000 */
[----:B------:R-:W-:Y:S01]  /*5fb0*/  UMOV UR25, UR9 ;  /* 0x0000000900197c82 */ /* 0x000fe20008000000 */
[----:B------:R-:W-:Y:S01]  /*5fc0*/  UMOV UR27, UR35 ;  /* 0x00000023001b7c82 */ /* 0x000fe20008000000 */
[----:B------:R-:W-:Y:S01]  /*5fd0*/  UMOV UR28, UR12 ;  /* 0x0000000c001c7c82 */ /* 0x000fe20008000000 */
[----:B0-----:R-:W-:Y:S01]  /*5fe0*/  UIADD3 UR8, UR18, 0x26100, URZ ;  /* 0x0002610012087890 */ /* 0x001fe2000fffe03f */
[----:B------:R1:W-:Y:S01]  /*5ff0*/  UTMALDG.3D [UR48], [UR22], desc[UR6] ;  /* 0x00000630160075b4 */ /* 0x0003e20008011000 */
        /* <DEDUP_REMOVED lines=8> */
[----:B------:R1:W-:Y:S01]  /*6080*/  UTMALDG.3D.MULTICAST [UR32], [UR4], UR30, desc[UR6] ;  /* 0x00000620040073b4 */ /* 0x0003e2000801181e */
[----:B------:R1:W-:Y:S01]  /*6090*/  UTMALDG.3D.MULTICAST [UR24], [UR4], UR30, desc[UR6] ;  /* 0x00000618040073b4 */ /* 0x0003e2000801181e */
[----:B------:R1:W-:Y:S01]  /*60a0*/  UTMALDG.3D.MULTICAST [UR16], [UR4], UR30, desc[UR6] ;  /* 0x00000610040073b4 */ /* 0x0003e2000801181e */
[----:B------:R1:W-:Y:S02]  /*60b0*/  UTMALDG.3D.MULTICAST [UR8], [UR4], UR30, desc[UR6] ;  /* 0x00000608040073b4 */ /* 0x0003e4000801181e */
[----:B-1----:R-:W-:Y:S05]  /*60c0*/  @P1 BRA `(.L_x_108) ;  /* 0xfffffff800bc1947 */ /* 0x002fea000383ffff */
.L_x_105:
[----:B------:R-:W-:Y:S05]  /*60d0*/  BSYNC B1 ;  /* 0x0000000000017941 */ /* 0x000fea0003800000 */
.L_x_104:
[----:B------:R-:W-:Y:S01]  /*60e0*/  LOP3.LUT P1, RZ, R10, 0xff, RZ, 0xc0, !PT ;  /* 0x000000ff0aff7812 */ /* 0x000fe2000782c0ff */
[----:B------:R-:W-:Y:S01]  /*60f0*/  IMAD.IADD R8, R9, 0x1, R8 ;  /* 0x0000000109087824 */ /* 0x000fe200078e0208 */
[----:B------:R-:W-:Y:S01]  /*6100*/  IADD3 R16, P2, R16, UR38, RZ ;  /* 0x0000002610107c10 */ /* 0x000fe2000ff5e0ff */
[----:B------:R-:W-:Y:S01]  /*6110*/  ULDC.64 UR4, c[0x0][0x650] ;  /* 0x0001940000047ab9 */ /* 0x000fe20000000a00 */
[----:B------:R-:W-:Y:S01]  /*6120*/  BSSY B1, `(.L_x_109) ;  /* 0x000006d000017945 */ /* 0x000fe20003800000 */
[----:B------:R-:W-:Y:S01]  /*6130*/  IMAD.MOV.U32 R21, RZ, RZ, -0x1 ;  /* 0xffffffffff157424 */ /* 0x000fe200078e00ff */
[----:B------:R-:W-:Y:S01]  /*6140*/  SHF.R.U32.HI R4, RZ, 0x1, R8 ;  /* 0x00000001ff047819 */ /* 0x000fe20000011608 */
[----:B------:R-:W-:Y:S01]  /*6150*/  IMAD.MOV.U32 R20, RZ, RZ, -0x1 ;  /* 0xffffffffff147424 */ /* 0x000fe200078e00ff */
[----:B------:R-:W-:Y:S02]  /*6160*/  ISETP.GT.U32.AND P0, PT, R8, 0x1, PT ;  /* 0x000000010800780c */ /* 0x000fe40003f04070 */
[----:B------:R-:W-:-:S02]  /*6170*/  LOP3.LUT R4, R4, 0x1, RZ, 0xc0, !PT ;  /* 0x0000000104047812 */ /* 0x000fc400078ec0ff */
[----:B------:R-:W-:Y:S01]  /*6180*/  ISETP.LT.U32.AND P0, PT, R9, 0x2, P0 ;  /* 0x000000020900780c */ /* 0x000fe20000701070 */
[----:B------:R-:W0:Y:S01]  /*6190*/  @P1 S2R R6, SR_CgaCtaId ;  /* 0x0000000000061919 */ /* 0x000e220000008800 */
[----:B------:R-:W-:Y:S02]  /*61a0*/  @P1 MOV R5, 0x400 ;  /* 0x0000040000051802 */ /* 0x000fe40000000f00 */
[----:B------:R-:W-:Y:S02]  /*61b0*/  IADD3.X R17, R17, UR37, RZ, P2, !PT ;  /* 0x0000002511117c10 */ /* 0x000fe400097fe4ff */
[----:B------:R-:W-:Y:S02]  /*61c0*/  ISETP.GE.U32.AND P2, PT, R16, UR4, PT ;  /* 0x0000000410007c0c */ /* 0x000fe4000bf46070 */
[----:B------:R-:W-:Y:S02]  /*61d0*/  LOP3.LUT R8, R8, 0x1, RZ, 0xc0, !PT ;  /* 0x0000000108087812 */ /* 0x000fe400078ec0ff */
[----:B------:R-:W-:-:S02]  /*61e0*/  PRMT R10, RZ, 0x7610, R10 ;  /* 0x00007610ff0a7816 */ /* 0x000fc4000000000a */
[----:B0-----:R-:W-:Y:S01]  /*61f0*/  @P1 LEA R5, R6, R5, 0x18 ;  /* 0x0000000506051211 */ /* 0x001fe200078ec0ff */
[----:B------:R-:W-:-:S03]  /*6200*/  IMAD.MOV.U32 R6, RZ, RZ, -0x1 ;  /* 0xffffffffff067424 */ /* 0x000fc600078e00ff */
[----:B------:R0:W-:Y:S01]  /*6210*/  @P1 SYNCS.ARRIVE.TRANS64.A1T0 RZ, [R5+URZ+0x38], RZ ;  /* 0x000038ff05ff19a7 */ /* 0x0001e2000810003f */
[----:B------:R-:W-:Y:S02]  /*6220*/  ISETP.NE.U32.AND P1, PT, R4, 0x1, PT ;  /* 0x000000010400780c */ /* 0x000fe40003f25070 */
[----:B------:R-:W-:Y:S02]  /*6230*/  SEL R4, RZ, 0x1, !P0 ;  /* 0x00000001ff047807 */ /* 0x000fe40004000000 */
[----:B------:R-:W-:Y:S02]  /*6240*/  ISETP.GE.U32.AND.EX P0, PT, R17, UR5, PT, P2 ;  /* 0x0000000511007c0c */ /* 0x000fe4000bf06120 */
[----:B------:R-:W-:-:S04]  /*6250*/  ISETP.GT.U32.AND P1, PT, R9, 0x1, !P1 ;  /* 0x000000010900780c */ /* 0x000fc80004f24070 */
[----:B0-----:R-:W-:-:S04]  /*6260*/  SEL R5, RZ, 0x1, !P1 ;  /* 0x00000001ff057807 */ /* 0x001fc80004800000 */
[--C-:B------:R-:W-:Y:S02]  /*6270*/  LOP3.LUT R3, R5, R3, R4.reuse, 0x96, !PT ;  /* 0x0000000305037212 */ /* 0x100fe400078e9604 */
[----:B------:R-:W-:Y:S01]  /*6280*/  PRMT R4, RZ, 0x7610, R4 ;  /* 0x00007610ff047816 */ /* 0x000fe20000000004 */
[----:B------:R-:W-:Y:S06]  /*6290*/  @P0 BRA `(.L_x_110) ;  /* 0x0000000400540947 */ /* 0x000fec0003800000 */
[----:B------:R-:W0:Y:S01]  /*62a0*/  S2R R15, SR_CTAID.X ;  /* 0x00000000000f7919 */ /* 0x000e220000002500 */
[----:B------:R-:W-:Y:S01]  /*62b0*/  ULDC.64 UR4, c[0x0][0x628] ;  /* 0x00018a0000047ab9 */ /* 0x000fe20000000a00 */
[----:B------:R-:W-:Y:S01]  /*62c0*/  ULDC UR7, c[0x0][0x630] ;  /* 0x00018c0000077ab9 */ /* 0x000fe20000000800 */
[----:B------:R-:W-:Y:S01]  /*62d0*/  ISETP.NE.U32.AND P0, PT, RZ, UR4, PT ;  /* 0x00000004ff007c0c */ /* 0x000fe2000bf05070 */
[----:B------:R-:W1:Y:S01]  /*62e0*/  S2R R20, SR_CTAID.Y ;  /* 0x0000000000147919 */ /* 0x000e620000002600 */
[----:B------:R-:W-:Y:S01]  /*62f0*/  ULDC UR8, c[0x0][0x150] ;  /* 0x0000540000087ab9 */ /* 0x000fe20000000800 */
[----:B------:R-:W-:Y:S01]  /*6300*/  IMAD.MOV.U32 R4, RZ, RZ, R16 ;  /* 0x000000ffff047224 */ /* 0x000fe200078e0010 */
[----:B------:R-:W-:Y:S01]  /*6310*/  ISETP.NE.AND.EX P0, PT, RZ, UR5, PT, P0 ;  /* 0x00000005ff007c0c */ /* 0x000fe2000bf05300 */
[----:B------:R-:W-:Y:S01]  /*6320*/  IMAD.MOV.U32 R5, RZ, RZ, R17 ;  /* 0x000000ffff057224 */ /* 0x000fe200078e0011 */
[----:B0-----:R-:W-:-:S11]  /*6330*/  I2FP.F32.U32 R22, R15 ;  /* 0x0000000f00167245 */ /* 0x001fd60000201000 */
[----:B------:R-:W-:Y:S05]  /*6340*/  @!P0 BRA `(.L_x_111) ;  /* 0x0000000000288947 */ /* 0x000fea0003800000 */
[----:B------:R-:W-:Y:S02]  /*6350*/  ULDC UR6, c[0x0][0x634] ;  /* 0x00018d0000067ab9 */ /* 0x000fe40000000800 */
[----:B------:R-:W-:-:S05]  /*6360*/  IADD3 R5, P0, R16, UR6, RZ ;  /* 0x0000000610057c10 */ /* 0x000fca000ff1e0ff */
[----:B------:R-:W-:-:S04]  /*6370*/  IMAD.X R21, RZ, RZ, R17, P0 ;  /* 0x000000ffff157224 */ /* 0x000fc800000e0611 */
[----:B------:R-:W-:-:S04]  /*6380*/  IMAD.WIDE.U32 R6, R21, UR4, RZ ;  /* 0x0000000415067c25 */ /* 0x000fc8000f8e00ff */
[----:B------:R-:W-:-:S04]  /*6390*/  IMAD.WIDE.U32 R6, P0, R5, UR5, R6 ;  /* 0x0000000505067c25 */ /* 0x000fc8000f800006 */
[----:B------:R-:W-:-:S04]  /*63a0*/  IMAD.WIDE.U32 R4, R5, UR4, RZ ;  /* 0x0000000405047c25 */ /* 0x000fc8000f8e00ff */
[----:B------:R-:W-:Y:S01]  /*63b0*/  IMAD.MOV.U32 R4, RZ, RZ, R7 ;  /* 0x000000ffff047224 */ /* 0x000fe200078e0007 */
[----:B------:R-:W-:Y:S01]  /*63c0*/  IADD3 RZ, P1, R5, R6, RZ ;  /* 0x0000000605ff7210 */ /* 0x000fe20007f3e0ff */
[----:B------:R-:W-:-:S04]  /*63d0*/  IMAD.X R5, RZ, RZ, RZ, P0 ;  /* 0x000000ffff057224 */ /* 0x000fc800000e06ff */
[----:B------:R-:W-:-:S08]  /*63e0*/  IMAD.WIDE.U32.X R4, R21, UR5, R4, P1 ;  /* 0x0000000515047c25 */ /* 0x000fd000088e0404 */
.L_x_111:
[--C-:B------:R-:W-:Y:S01]  /*63f0*/  SHF.R.U64 R14, R4, UR7, R5.reuse ;  /* 0x00000007040e7c19 */ /* 0x100fe20008001205 */
[----:B------:R-:W-:Y:S01]  /*6400*/  FMUL R22, R22, UR8 ;  /* 0x0000000816167c20 */ /* 0x000fe20008400000 */
[----:B------:R-:W-:Y:S01]  /*6410*/  SHF.R.U32.HI R4, RZ, UR7, R5 ;  /* 0x00000007ff047c19 */ /* 0x000fe20008011605 */
[----:B------:R-:W0:Y:S01]  /*6420*/  LDC R6, c[0x0][0x144] ;  /* 0x00005100ff067b82 */ /* 0x000e220000000800 */
[----:B------:R-:W-:Y:S01]  /*6430*/  IADD3 R5, P0, RZ, -R14, RZ ;  /* 0x8000000eff057210 */ /* 0x000fe20007f1e0ff */
[----:B------:R-:W-:Y:S01]  /*6440*/  ULDC UR6, c[0x0][0x154] ;  /* 0x0000550000067ab9 */ /* 0x000fe20000000800 */
[----:B-1----:R-:W-:Y:S01]  /*6450*/  I2FP.F32.U32 R7, R20 ;  /* 0x0000001400077245 */ /* 0x002fe20000201000 */
[----:B------:R-:W1:Y:S01]  /*6460*/  F2I.U32.TRUNC.NTZ R22, R22 ;  /* 0x0000001600167305 */ /* 0x000e62000020f000 */
[----:B------:R-:W-:Y:S01]  /*6470*/  ULDC.64 UR4, c[0x0][0x620] ;  /* 0x0001880000047ab9 */ /* 0x000fe20000000a00 */
[----:B------:R-:W-:Y:S01]  /*6480*/  IMAD.X R4, RZ, RZ, ~R4, P0 ;  /* 0x000000ffff047224 */ /* 0x000fe200000e0e04 */
[----:B------:R-:W-:Y:S01]  /*6490*/  ISETP.NE.AND P2, PT, R2, 0x1, PT ;  /* 0x000000010200780c */ /* 0x000fe20003f45270 */
[----:B------:R-:W-:Y:S01]  /*64a0*/  FMUL R23, R7, UR6 ;  /* 0x0000000607177c20 */ /* 0x000fe20008400000 */
[----:B------:R-:W2:Y:S01]  /*64b0*/  LDC R25, c[0x0][0x148] ;  /* 0x00005200ff197b82 */ /* 0x000ea20000000800 */
[----:B------:R-:W-:Y:S01]  /*64c0*/  IMAD R4, R4, UR4, RZ ;  /* 0x0000000404047c24 */ /* 0x000fe2000f8e02ff */
[----:B------:R-:W-:-:S02]  /*64d0*/  ULDC.64 UR6, c[0x0][0x640] ;  /* 0x0001900000067ab9 */ /* 0x000fc40000000a00 */
[----:B------:R-:W-:Y:S01]  /*64e0*/  ISETP.NE.U32.AND P0, PT, RZ, UR6, PT ;  /* 0x00000006ff007c0c */ /* 0x000fe2000bf05070 */
[----:B------:R-:W3:Y:S01]  /*64f0*/  F2I.U32.TRUNC.NTZ R23, R23 ;  /* 0x0000001700177305 */ /* 0x000ee2000020f000 */
[C---:B------:R-:W-:Y:S02]  /*6500*/  IMAD R7, R5.reuse, UR5, R4 ;  /* 0x0000000505077c24 */ /* 0x040fe4000f8e0204 */
[----:B------:R-:W-:Y:S01]  /*6510*/  IMAD.WIDE.U32 R4, R5, UR4, R16 ;  /* 0x0000000405047c25 */ /* 0x000fe2000f8e0010 */
[----:B------:R-:W-:Y:S01]  /*6520*/  ULDC UR4, c[0x0][0x618] ;  /* 0x0001860000047ab9 */ /* 0x000fe20000000800 */
[----:B------:R-:W-:Y:S02]  /*6530*/  ISETP.NE.AND.EX P0, PT, RZ, UR7, PT, P0 ;  /* 0x00000007ff007c0c */ /* 0x000fe4000bf05300 */
[----:B------:R-:W-:Y:S02]  /*6540*/  IMAD.IADD R5, R5, 0x1, R7 ;  /* 0x0000000105057824 */ /* 0x000fe400078e0207 */
[----:B-1----:R-:W-:-:S03]  /*6550*/  IMAD.MOV R22, RZ, RZ, -R22 ;  /* 0x000000ffff167224 */ /* 0x002fc600078e0a16 */
[----:B------:R-:W-:Y:S01]  /*6560*/  SHF.R.U64 R21, R4, UR4, R5 ;  /* 0x0000000404157c19 */ /* 0x000fe20008001205 */
[----:B0-----:R-:W-:Y:S01]  /*6570*/  IMAD R15, R6, R22, R15 ;  /* 0x00000016060f7224 */ /* 0x001fe200078e020f */
[----:B------:R-:W-:Y:S01]  /*6580*/  SHF.R.U32.HI R4, RZ, UR4, R5 ;  /* 0x00000004ff047c19 */ /* 0x000fe20008011605 */
[----:B------:R-:W-:Y:S01]  /*6590*/  ULDC UR4, c[0x0][0x608] ;  /* 0x0001820000047ab9 */ /* 0x000fe20000000800 */
[----:B---3--:R-:W-:Y:S02]  /*65a0*/  IMAD.MOV R6, RZ, RZ, -R23 ;  /* 0x000000ffff067224 */ /* 0x008fe400078e0a17 */
[--C-:B------:R-:W-:Y:S02]  /*65b0*/  SHF.R.U64 R22, R21, UR4, R4.reuse ;  /* 0x0000000415167c19 */ /* 0x100fe40008001204 */
[----:B------:R-:W-:Y:S01]  /*65c0*/  SHF.R.U32.HI R5, RZ, UR4, R4 ;  /* 0x00000004ff057c19 */ /* 0x000fe20008011604 */
[----:B------:R-:W-:Y:S01]  /*65d0*/  ULDC UR4, c[0x0][0x658] ;  /* 0x0001960000047ab9 */ /* 0x000fe20000000800 */
[----:B--2---:R-:W-:-:S02]  /*65e0*/  @P2 IMAD R15, R25, R6, R20 ;  /* 0x00000006190f2224 */ /* 0x004fc400078e0214 */
[--C-:B------:R-:W-:Y:S02]  /*65f0*/  SHF.R.U64 R20, R22, UR4, R5.reuse ;  /* 0x0000000416147c19 */ /* 0x100fe40008001205 */
[----:B------:R-:W-:-:S03]  /*6600*/  SHF.R.U32.HI R23, RZ, UR4, R5 ;  /* 0x00000004ff177c19 */ /* 0x000fc60008011605 */
[----:B------:R-:W-:Y:S02]  /*6610*/  IMAD.MOV.U32 R6, RZ, RZ, R20 ;  /* 0x000000ffff067224 */ /* 0x000fe400078e0014 */
[----:B------:R-:W-:Y:S01]  /*6620*/  IMAD.MOV.U32 R5, RZ, RZ, R23 ;  /* 0x000000ffff057224 */ /* 0x000fe200078e0017 */
[----:B------:R-:W-:Y:S06]  /*6630*/  @!P0 BRA `(.L_x_112) ;  /* 0x00000000002c8947 */ /* 0x000fec0003800000 */
        /* <DEDUP_REMOVED lines=9> */
[----:B------:R-:W-:-:S04]  /*66d0*/  IMAD.WIDE.U32.X R4, R23, UR7, R4, P1 ;  /* 0x0000000717047c25 */ /* 0x000fc800088e0404 */
[----:B------:R-:W-:-:S07]  /*66e0*/  IMAD.MOV.U32 R6, RZ, RZ, R4 ;  /* 0x000000ffff067224 */ /* 0x000fce00078e0004 */
.L_x_112:
[----:B------:R-:W-:Y:S01]  /*66f0*/  ULDC UR4, c[0x0][0x648] ;  /* 0x0001920000047ab9 */ /* 0x000fe20000000800 */
[----:B------:R-:W-:Y:S01]  /*6700*/  LOP3.LUT R4, R22, UR29, RZ, 0xc0, !PT ;  /* 0x0000001d16047c12 */ /* 0x000fe2000f8ec0ff */
[----:B------:R-:W-:Y:S01]  /*6710*/  ULDC UR5, c[0x0][0x610] ;  /* 0x0001840000057ab9 */ /* 0x000fe20000000800 */
[----:B------:R-:W-:Y:S01]  /*6720*/  SHF.R.U64 R5, R6, UR4, R5 ;  /* 0x0000000406057c19 */ /* 0x000fe20008001205 */
[----:B------:R-:W-:Y:S01]  /*6730*/  ULDC UR4, c[0x0][0x638] ;  /* 0x00018e0000047ab9 */ /* 0x000fe20000000800 */
[----:B------:R-:W-:-:S03]  /*6740*/  LOP3.LUT R21, R21, UR13, RZ, 0xc0, !PT ;  /* 0x0000000d15157c12 */ /* 0x000fc6000f8ec0ff */
[----:B------:R-:W-:Y:S02]  /*6750*/  IMAD.MOV R7, RZ, RZ, -R5 ;  /* 0x000000ffff077224 */ /* 0x000fe400078e0a05 */
[----:B------:R-:W-:Y:S02]  /*6760*/  IMAD R4, R5, UR21, R4 ;  /* 0x0000001505047c24 */ /* 0x000fe4000f8e0204 */
[----:B------:R-:W-:Y:S01]  /*6770*/  IMAD R20, R7, UR4, R20 ;  /* 0x0000000407147c24 */ /* 0x000fe2000f8e0214 */
[----:B------:R-:W-:Y:S01]  /*6780*/  ULDC UR4, c[0x0][0x600] ;  /* 0x0001800000047ab9 */ /* 0x000fe20000000800 */
[----:B------:R-:W-:Y:S02]  /*6790*/  IMAD R15, R4, UR5, R15 ;  /* 0x00000005040f7c24 */ /* 0x000fe4000f8e020f */
[----:B------:R-:W-:Y:S02]  /*67a0*/  IMAD R6, R20, UR4, R21 ;  /* 0x0000000414067c24 */ /* 0x000fe4000f8e0215 */
[----:B------:R-:W-:-:S03]  /*67b0*/  IMAD.MOV.U32 R4, RZ, RZ, 0x1 ;  /* 0x00000001ff047424 */ /* 0x000fc600078e00ff */
[----:B------:R-:W-:Y:S02]  /*67c0*/  SEL R20, R6, R15, !P2 ;  /* 0x0000000f06147207 */ /* 0x000fe40005000000 */
[----:B------:R-:W-:Y:S01]  /*67d0*/  SEL R21, R15, R6, !P2 ;  /* 0x000000060f157207 */ /* 0x000fe20005000000 */
[----:B------:R-:W-:-:S07]  /*67e0*/  IMAD.MOV.U32 R6, RZ, RZ, R14 ;  /* 0x000000ffff067224 */ /* 0x000fce00078e000e */
.L_x_110:
[----:B------:R-:W-:Y:S05]  /*67f0*/  BSYNC B1 ;  /* 0x0000000000017941 */ /* 0x000fea0003800000 */
.L_x_109:
[----:B------:R-:W-:-:S13]  /*6800*/  LOP3.LUT P0, RZ, R4, 0xff, RZ, 0xc0, !PT ;  /* 0x000000ff04ff7812 */ /* 0x000fda000780c0ff */
[----:B------:R-:W-:Y:S05]  /*6810*/  @P0 BRA `(.L_x_113) ;  /* 0xfffffff000b40947 */ /* 0x000fea000383ffff */
[----:B------:R-:W-:Y:S05]  /*6820*/  BSYNC B0 ;  /* 0x0000000000007941 */ /* 0x000fea0003800000 */
.L_x_102:
[----:B------:R-:W-:-:S03]  /*6830*/  UMOV UR4, 0xffffffff ;  /* 0xffffffff00047882 */ /* 0x000fc60000000000 */
[----:B------:R-:W-:Y:S05]  /*6840*/  BRA.DIV UR4, `(.L_x_114) ;  /* 0x0000000204cc7947 */ /* 0x000fea000b800000 */
[----:B------:R-:W-:-:S13]  /*6850*/  ELECT P6, URZ, PT ;  /* 0x00000000003f782f */ /* 0x000fda00038c0000 */
.L_x_126:
[----:B------:R-:W-:Y:S04]  /*6860*/  BSSY B0, `(.L_x_115) ;  /* 0x0000019000007945 */ /* 0x000fe80003800000 */
[----:B------:R-:W-:Y:S05]  /*6870*/  @!P6 BRA `(.L_x_116) ;  /* 0x00000000005ce947 */ /* 0x000fea0003800000 */
[----:B------:R-:W-:-:S04]  /*6880*/  LOP3.LUT R18, R18, 0x2, RZ, 0xfc, !PT ;  /* 0x0000000212127812 */ /* 0x000fc800078efcff */
[----:B------:R-:W-:-:S13]  /*6890*/  ISETP.NE.AND P0, PT, R18, 0x3, PT ;  /* 0x000000031200780c */ /* 0x000fda0003f05270 */
[----:B------:R-:W-:Y:S05]  /*68a0*/  @!P0 BRA `(.L_x_117) ;  /* 0x0000000000048947 */ /* 0x000fea0003800000 */
[----:B------:R-:W-:Y:S01]  /*68b0*/  BPT.TRAP 0x1 ;  /* 0x000000040000795c */ /* 0x000fe20000300000 */
.L_x_117:
[----:B------:R-:W0:Y:S01]  /*68c0*/  S2R R5, SR_CgaCtaId ;  /* 0x0000000000057919 */ /* 0x000e220000008800 */
[----:B------:R-:W-:Y:S02]  /*68d0*/  MOV R0, 0x400 ;  /* 0x0000040000007802 */ /* 0x000fe40000000f00 */
[----:B------:R-:W-:Y:S02]  /*68e0*/  SHF.L.U32 R2, R3, 0x1f, RZ ;  /* 0x0000001f03027819 */ /* 0x000fe400000006ff */
[----:B0-----:R-:W-:-:S05]  /*68f0*/  LEA R5, R5, R0, 0x18 ;  /* 0x0000000005057211 */ /* 0x001fca00078ec0ff */
[----:B------:R-:W-:-:S04]  /*6900*/  VIADD R5, R5, 0x10 ;  /* 0x0000001005057836 */ /* 0x000fc80000000000 */
[C---:B------:R-:W-:Y:S02]  /*6910*/  IMAD R7, R8.reuse, 0x8, R5 ;  /* 0x0000000808077824 */ /* 0x040fe400078e0205 */
[----:B------:R-:W-:Y:S02]  /*6920*/  VIADD R8, R8, 0x1 ;  /* 0x0000000108087836 */ /* 0x000fe40000000000 */
[----:B------:R-:W0:Y:S03]  /*6930*/  SYNCS.PHASECHK.TRANS64.TRYWAIT P0, [R7+URZ], R2 ;  /* 0x00000002070075a7 */ /* 0x000e26000800017f */
[----:B------:R-:W-:-:S04]  /*6940*/  ISETP.NE.AND P1, PT, R8, 0x2, PT ;  /* 0x000000020800780c */ /* 0x000fc80003f25270 */
[----:B------:R-:W-:Y:S02]  /*6950*/  SEL R0, RZ, 0x1, P1 ;  /* 0x00000001ff007807 */ /* 0x000fe40000800000 */
[----:B------:R-:W-:Y:S02]  /*6960*/  SEL R8, R8, RZ, P1 ;  /* 0x000000ff08087207 */ /* 0x000fe40000800000 */
[----:B------:R-:W-:Y:S01]  /*6970*/  LOP3.LUT R0, R3, R0, RZ, 0x3c, !PT ;  /* 0x0000000003007212 */ /* 0x000fe200078e3cff */
[----:B0-----:R-:W-:Y:S06]  /*6980*/  @!P0 BRA `(.L_x_118) ;  /* 0x00000000009c8947 */ /* 0x001fec0003800000 */
.L_x_127:
[----:B------:R-:W-:Y:S01]  /*6990*/  IMAD R5, R8, 0x8, R5 ;  /* 0x0000000808057824 */ /* 0x000fe200078e0205 */
[----:B------:R-:W-:-:S07]  /*69a0*/  SHF.L.U32 R0, R0, 0x1f, RZ ;  /* 0x0000001f00007819 */ /* 0x000fce00000006ff */
.L_x_119:
[----:B-1----:R1:W2:Y:S02]  /*69b0*/  SYNCS.PHASECHK.TRANS64.TRYWAIT P0, [R5+URZ], R0 ;  /* 0x00000000050075a7 */ /* 0x0022a4000800017f */
[----:B--2---:R-:W-:Y:S05]  /*69c0*/  @!P0 NANOSLEEP.SYNCS 0x989680 ;  /* 0x009896800000895d */ /* 0x004fea0003900000 */
[----:B------:R-:W2:Y:S02]  /*69d0*/  @!P0 SYNCS.PHASECHK.TRANS64 P0, [R5+URZ], R0 ;  /* 0x00000000050085a7 */ /* 0x000ea4000800007f */
[----:B--2---:R-:W-:Y:S05]  /*69e0*/  @!P0 BRA `(.L_x_119) ;  /* 0xfffffffc00f08947 */ /* 0x004fea000383ffff */
.L_x_116:
[----:B------:R-:W-:Y:S05]  /*69f0*/  BSYNC B0 ;  /* 0x0000000000007941 */ /* 0x000fea0003800000 */
.L_x_115:
[----:B------:R-:W-:Y:S05]  /*6a00*/  EXIT ;  /* 0x000000000000794d */ /* 0x000fea0003800000 */
.L_x_21:
[----:B-1----:R1:W2:Y:S02]  /*6a10*/  SYNCS.PHASECHK.TRANS64.TRYWAIT P1, [R3+URZ], R0 ;  /* 0x00000000030075a7 */ /* 0x0022a4000802017f */
[----:B--2---:R-:W-:Y:S05]  /*6a20*/  @!P1 NANOSLEEP.SYNCS 0x989680 ;  /* 0x009896800000995d */ /* 0x004fea0003900000 */
[----:B------:R-:W2:Y:S02]  /*6a30*/  @!P1 SYNCS.PHASECHK.TRANS64 P1, [R3+URZ], R0 ;  /* 0x00000000030095a7 */ /* 0x000ea4000802007f */
[----:B--2---:R-:W-:Y:S05]  /*6a40*/  @!P1 BRA `(.L_x_21) ;  /* 0xfffffffc00f09947 */ /* 0x004fea000383ffff */
[----:B------:R-:W-:Y:S05]  /*6a50*/  BRA `(.L_x_20) ;  /* 0xffffffac00447947 */ /* 0x000fea000383ffff */
.L_x_26:
[----:B-1----:R1:W2:Y:S02]  /*6a60*/  SYNCS.PHASECHK.TRANS64.TRYWAIT P1, [R5+URZ], R4 ;  /* 0x00000004050075a7 */ /* 0x0022a4000802017f */
[----:B--2---:R-:W-:Y:S05]  /*6a70*/  @!P1 NANOSLEEP.SYNCS 0x989680 ;  /* 0x009896800000995d */ /* 0x004fea0003900000 */
[----:B------:R-:W2:Y:S02]  /*6a80*/  @!P1 SYNCS.PHASECHK.TRANS64 P1, [R5+URZ], R4 ;  /* 0x00000004050095a7 */ /* 0x000ea4000802007f */
[----:B--2---:R-:W-:Y:S05]  /*6a90*/  @!P1 BRA `(.L_x_26) ;  /* 0xfffffffc00f09947 */ /* 0x004fea000383ffff */
[----:B------:R-:W-:Y:S05]  /*6aa0*/  BRA `(.L_x_25) ;  /* 0xffffffb4006c7947 */ /* 0x000fea000383ffff */
.L_x_103:
[----:B------:R-:W-:Y:S01]  /*6ab0*/  BSSY B1, `(.L_x_120) ;  /* 0x0000006000017945 */ /* 0x000fe20003800000 */
[----:B------:R-:W-:-:S07]  /*6ac0*/  IMAD.MOV.U32 R15, RZ, RZ, -0x1 ;  /* 0xffffffffff0f7424 */ /* 0x000fce00078e00ff */
[----:B------:R-:W-:Y:S05]  /*6ad0*/  WARPSYNC.COLLECTIVE R15, `(.L_x_121) ;  /* 0x000000000f0c7348 */ /* 0x000fea0003c00000 */
[----:B------:R-:W-:Y:S02]  /*6ae0*/  ELECT P6, UR62, PT ;  /* 0x00000000003e782f */ /* 0x000fe400038c0000 */
[----:B------:R-:W-:Y:S01]  /*6af0*/  MOV R14, UR62 ;  /* 0x0000003e000e7c02 */ /* 0x000fe20008000f00 */
[----:B------:R-:W-:Y:S10]  /*6b00*/  ENDCOLLECTIVE ;  /* 0x000000000000791b */ /* 0x000ff40003800000 */
.L_x_121:
[----:B------:R-:W-:Y:S05]  /*6b10*/  BSYNC B1 ;  /* 0x0000000000017941 */ /* 0x000fea0003800000 */
.L_x_120:
[----:B------:R-:W-:Y:S05]  /*6b20*/  BRA `(.L_x_122) ;  /* 0xffffffec00fc7947 */ /* 0x000fea000383ffff */
.L_x_106:
[----:B-1----:R1:W2:Y:S02]  /*6b30*/  SYNCS.PHASECHK.TRANS64.TRYWAIT P0, [R23+URZ+0x10], R14 ;  /* 0x0000100e170075a7 */ /* 0x0022a4000800017f */
[----:B--2---:R-:W-:Y:S05]  /*6b40*/  @!P0 NANOSLEEP.SYNCS 0x989680 ;  /* 0x009896800000895d */ /* 0x004fea0003900000 */
[----:B------:R-:W2:Y:S02]  /*6b50*/  @!P0 SYNCS.PHASECHK.TRANS64 P0, [R23+URZ+0x10], R14 ;  /* 0x0000100e170085a7 */ /* 0x000ea4000800007f */
[----:B--2---:R-:W-:Y:S05]  /*6b60*/  @!P0 BRA `(.L_x_106) ;  /* 0xfffffffc00f08947 */ /* 0x004fea000383ffff */
[----:B------:R-:W-:Y:S05]  /*6b70*/  BRA `(.L_x_123) ;  /* 0xfffffff000347947 */ /* 0x000fea000383ffff */
.L_x_114:
[----:B------:R-:W-:Y:S01]  /*6b80*/  BSSY B0, `(.L_x_124) ;  /* 0x0000006000007945 */ /* 0x000fe20003800000 */
[----:B------:R-:W-:-:S07]  /*6b90*/  IMAD.MOV.U32 R15, RZ, RZ, -0x1 ;  /* 0xffffffffff0f7424 */ /* 0x000fce00078e00ff */
[----:B------:R-:W-:Y:S05]  /*6ba0*/  WARPSYNC.COLLECTIVE R15, `(.L_x_125) ;  /* 0x000000000f0c7348 */ /* 0x000fea0003c00000 */
[----:B------:R-:W-:Y:S02]  /*6bb0*/  ELECT P6, UR62, PT ;  /* 0x00000000003e782f */ /* 0x000fe400038c0000 */
[----:B------:R-:W-:Y:S01]  /*6bc0*/  MOV R14, UR62 ;  /* 0x0000003e000e7c02 */ /* 0x000fe20008000f00 */
[----:B------:R-:W-:Y:S10]  /*6bd0*/  ENDCOLLECTIVE ;  /* 0x000000000000791b */ /* 0x000ff40003800000 */
.L_x_125:
[----:B------:R-:W-:Y:S05]  /*6be0*/  BSYNC B0 ;  /* 0x0000000000007941 */ /* 0x000fea0003800000 */
.L_x_124:
[----:B------:R-:W-:Y:S05]  /*6bf0*/  BRA `(.L_x_126) ;  /* 0xfffffffc00187947 */ /* 0x000fea000383ffff */
.L_x_118:
[----:B0-----:R0:W1:Y:S02]  /*6c00*/  SYNCS.PHASECHK.TRANS64.TRYWAIT P0, [R7+URZ], R2 ;  /* 0x00000002070075a7 */ /* 0x001064000800017f */
[----:B-1----:R-:W-:Y:S05]  /*6c10*/  @!P0 NANOSLEEP.SYNCS 0x989680 ;  /* 0x009896800000895d */ /* 0x002fea0003900000 */
[----:B------:R-:W1:Y:S02]  /*6c20*/  @!P0 SYNCS.PHASECHK.TRANS64 P0, [R7+URZ], R2 ;  /* 0x00000002070085a7 */ /* 0x000e64000800007f */
[----:B-1----:R-:W-:Y:S05]  /*6c30*/  @!P0 BRA `(.L_x_118) ;  /* 0xfffffffc00f08947 */ /* 0x002fea000383ffff */
[----:B------:R-:W-:Y:S05]  /*6c40*/  BRA `(.L_x_127) ;  /* 0xfffffffc00507947 */ /* 0x000fea000383ffff */
.L_x_128:
[----:B------:R-:W-:-:S00]  /*6c50*/  BRA `(.L_x_128) ;  /* 0xfffffffc00fc7947 */ /* 0x000fc0000383ffff */
[----:B------:R-:W-:-:S00]  /*6c60*/  NOP ;  /* 0x0000000000007918 */ /* 0x000fc00000000000 */
        /* <DEDUP_REMOVED lines=9> */
.L_x_129:


//--------------------- .nv.global.init           --------------------------
	.section	.nv.global.init,"aw",@progbits
.nv.global.init:
	.type		$str$22,@object
	.size		$str$22,($str$23 - $str$22)
$str$22:
        /*0000*/ 	.byte	0x6b, 0x5f, 0x74, 0x69, 0x6c, 0x65, 0x5f, 0x63, 0x6f, 0x75, 0x6e, 0x74, 0x20, 0x3e, 0x3d, 0x20
        /*0010*/ 	.byte	0x31, 0x00
	.type		$str$23,@object
	.size		$str$23,(__unnamed_1 - $str$23)
$str$23:
        /*0012*/ 	.byte	0x2f, 0x74, 0x6d, 0x70, 0x2f, 0x63, 0x75, 0x74, 0x6c, 0x61, 0x73, 0x73, 0x5f, 0x73, 0x77, 0x65
        /*0022*/ 	.byte	0x65, 0x70, 0x5f, 0x73, 0x72, 0x63, 0x2f, 0x69, 0x6e, 0x63, 0x6c, 0x75, 0x64, 0x65, 0x2f, 0x63
        /*0032*/ 	.byte	0x75, 0x74, 0x6c, 0x61, 0x73, 0x73, 0x2f, 0x67, 0x65, 0x6d, 0x6d, 0x2f, 0x63, 0x6f, 0x6c, 0x6c
        /*0042*/ 	.byte	0x65, 0x63, 0x74, 0x69, 0x76, 0x65, 0x2f, 0x73, 0x6d, 0x39, 0x30, 0x5f, 0x6d, 0x6d, 0x61, 0x5f
        /*0052*/ 	.byte	0x74, 0x6d, 0x61, 0x5f, 0x67, 0x6d, 0x6d, 0x61, 0x5f, 0x73, 0x73, 0x5f, 0x77, 0x61, 0x72, 0x70
        /*0062*/ 	.byte	0x73, 0x70, 0x65, 0x63, 0x69, 0x61, 0x6c, 0x69, 0x7a, 0x65, 0x64, 0x2e, 0x68, 0x70, 0x70, 0x00
	.type		__unnamed_1,@object
	.size		__unnamed_1,(.L_0 - __unnamed_1)
__unnamed_1:
        /*0072*/ 	.byte	0x76, 0x6f, 0x69, 0x64, 0x20, 0x63, 0x75, 0x74, 0x6c, 0x61, 0x73, 0x73, 0x3a, 0x3a, 0x67, 0x65
        /* <DEDUP_REMOVED lines=177> */
        /*0b92*/ 	.byte	0x6e, 0x74, 0x69, 0x74, 0x79, 0x5d, 0x00
.L_0:


//--------------------- .nv.shared._ZN7cutlass13device_kernelINS_4gemm6kernel13GemmUniversalIN4cute5tupleIJiiiiEEENS1_10collective13CollectiveMmaINS1_34MainloopSm90TmaGmmaWarpSpecializedILi2ENS5_IJNS4_1CILi8EEENSA_ILi1EEESC_EEENS1_35KernelTmaWarpSpecializedCooperativeEEENS5_IJNSA_ILi128EEENSA_ILi64EEESG_EEENS_10tfloat32_tENS5_IJlSC_lEEESJ_SK_NS4_8TiledMMAINS4_8MMA_AtomIJNS4_4SM904GMMA29MMA_64x64x8_F32TF32TF32_SS_TNILNSO_7ScaleInE1ELSQ_1EEEEEENS4_6LayoutINS5_IJNSA_ILi2EEESC_SC_EEENS5_IJSC_NSA_ILi0EEESW_EEEEENS5_IJNS4_10UnderscoreESZ_SZ_EEEEENS4_13SM90_TMA_LOADENS4_14ComposedLayoutINS4_7SwizzleILi3ELi4ELi3EEENS4_18smem_ptr_flag_bitsILi32EEENST_INS5_IJSB_NSA_ILi32EEEEEENS5_IJS18_SC_EEEEEEEvNS4_8identityENS4_23SM90_TMA_LOAD_MULTICASTES1C_vS1D_EENS_8epilogue10collective6detail29Sm90TmaWarpSpecializedAdapterINS1H_15DefaultEpilogueISJ_SK_SK_NS1G_6thread17LinearCombinationISJ_Li1EffLNS1L_9ScaleType4KindE0ELNS_15FloatRoundStyleE2ESJ_EENS1_15EpilogueDefaultEEEEEvvEEEEvNT_6ParamsE --------------------------
	.section	.nv.shared._ZN7cutlass13device_kernelINS_4gemm6kernel13GemmUniversalIN4cute5tupleIJiiiiEEENS1_10collective13CollectiveMmaINS1_34MainloopSm90TmaGmmaWarpSpecializedILi2ENS5_IJNS4_1CILi8EEENSA_ILi1EEESC_EEENS1_35KernelTmaWarpSpecializedCooperativeEEENS5_IJNSA_ILi128EEENSA_ILi64EEESG_EEENS_10tfloat32_tENS5_IJlSC_lEEESJ_SK_NS4_8TiledMMAINS4_8MMA_AtomIJNS4_4SM904GMMA29MMA_64x64x8_F32TF32TF32_SS_TNILNSO_7ScaleInE1ELSQ_1EEEEEENS4_6LayoutINS5_IJNSA_ILi2EEESC_SC_EEENS5_IJSC_NSA_ILi0EEESW_EEEEENS5_IJNS4_10UnderscoreESZ_SZ_EEEEENS4_13SM90_TMA_LOADENS4_14ComposedLayoutINS4_7SwizzleILi3ELi4ELi3EEENS4_18smem_ptr_flag_bitsILi32EEENST_INS5_IJSB_NSA_ILi32EEEEEENS5_IJS18_SC_EEEEEEEvNS4_8identityENS4_23SM90_TMA_LOAD_MULTICASTES1C_vS1D_EENS_8epilogue10collective6detail29Sm90TmaWarpSpecializedAdapterINS1H_15DefaultEpilogueISJ_SK_SK_NS1G_6thread17LinearCombinationISJ_Li1EffLNS1L_9ScaleType4KindE0ELNS_15FloatRoundStyleE2ESJ_EENS1_15EpilogueDefaultEEEEEvvEEEEvNT_6ParamsE,"aw",@nobits
	.sectionflags	@""
	.align	16
	.zero		1024


//--------------------- .nv.shared.reserved.0     --------------------------
	.section	.nv.shared.reserved.0,"aw",@nobits
	.weak		__nv_reservedSMEM_offset_0_alias
	.size		__nv_reservedSMEM_offset_0_alias, 0, 0
	.other		__nv_reservedSMEM_offset_0_alias,@"STO_CUDA_RESERVED_SHARED STV_DEFAULT"
__nv_reservedSMEM_offset_0_alias:
	.zero		0


//--------------------- .nv.global                --------------------------
	.section	.nv.global,"aw",@nobits
.nv.global:
	.type		_ZN40_INTERNAL_bf073f98_4_k_cu_8ccb8db6_327124cute1_E,@object
	.size		_ZN40_INTERNAL_bf073f98_4_k_cu_8ccb8db6_327124cute1_E,(_ZN40_INTERNAL_bf073f98_4_k_cu_8ccb8db6_327124cuda3std3__45__cpo6cbeginE - _ZN40_INTERNAL_bf073f98_4_k_cu_8ccb8db6_327124cute1_E)
_ZN40_INTERNAL_bf073f98_4_k_cu_8ccb8db6_327124cute1_E:
	.zero		1
	.type		_ZN40_INTERNAL_bf073f98_4_k_cu_8ccb8db6_327124cuda3std3__45__cpo6cbeginE,@object
	.size		_ZN40_INTERNAL_bf073f98_4_k_cu_8ccb8db6_327124cuda3std3__45__cpo6cbeginE,(_ZN40_INTERNAL_bf073f98_4_k_cu_8ccb8db6_327124cuda3std3__48in_placeE - _ZN40_INTERNAL_bf073f98_4_k_cu_8ccb8db6_327124cuda3std3__45__cpo6cbeginE)
_ZN40_INTERNAL_bf073f98_4_k_cu_8ccb8db6_327124cuda3std3__45__cpo6cbeginE:
	.zero		1
	.type		_ZN40_INTERNAL_bf073f98_4_k_cu_8ccb8db6_327124cuda3std3__48in_placeE,@object
	.size		_ZN40_INTERNAL_bf073f98_4_k_cu_8ccb8db6_327124cuda3std3__48in_placeE,(_ZN40_INTERNAL_bf073f98_4_k_cu_8ccb8db6_327124cuda3std6ranges3__45__cpo9iter_moveE - _ZN40_INTERNAL_bf073f98_4_k_cu_8ccb8db6_327124cuda3std3__48in_placeE)
_ZN40_INTERNAL_bf073f98_4_k_cu_8ccb8db6_327124cuda3std3__48in_placeE:
	.zero		1
	.type		_ZN40_INTERNAL_bf073f98_4_k_cu_8ccb8db6_327124cuda3std6ranges3__45__cpo9iter_moveE,@object
	.size		_ZN40_INTERNAL_bf073f98_4_k_cu_8ccb8db6_327124cuda3std6ranges3__45__cpo9iter_moveE,(_ZN40_INTERNAL_bf073f98_4_k_cu_8ccb8db6_327124cuda3std3__45__cpo5beginE - _ZN40_INTERNAL_bf073f98_4_k_cu_8ccb8db6_327124cuda3std6ranges3__45__cpo9iter_moveE)
_ZN40_INTERNAL_bf073f98_4_k_cu_8ccb8db6_327124cuda3std6ranges3__45__cpo9iter_moveE:
	.zero		1
	.type		_ZN40_INTERNAL_bf073f98_4_k_cu_8ccb8db6_327124cuda3std3__45__cpo5beginE,@object
	.size		_ZN40_INTERNAL_bf073f98_4_k_cu_8ccb8db6_327124cuda3std3__45__cpo5beginE,(_ZN40_INTERNAL_bf073f98_4_k_cu_8ccb8db6_327124cuda3std3__442_GLOBAL__N__bf073f98_4_k_cu_8ccb8db6_327126ignoreE - _ZN40_INTERNAL_bf073f98_4_k_cu_8ccb8db6_327124cuda3std3__45__cpo5beginE)
_ZN40_INTERNAL_bf073f98_4_k_cu_8ccb8db6_327124cuda3std3__45__cpo5beginE:
	.zero		1
	.type		_ZN40_INTERNAL_bf073f98_4_k_cu_8ccb8db6_327124cuda3std3__442_GLOBAL__N__bf073f98_4_k_cu_8ccb8db6_327126ignoreE,@object
	.size		_ZN40_INTERNAL_bf073f98_4_k_cu_8ccb8db6_327124cuda3std3__442_GLOBAL__N__bf073f98_4_k_cu_8ccb8db6_327126ignoreE,(_ZN40_INTERNAL_bf073f98_4_k_cu_8ccb8db6_327124cute7productE - _ZN40_INTERNAL_bf073f98_4_k_cu_8ccb8db6_327124cuda3std3__442_GLOBAL__N__bf073f98_4_k_cu_8ccb8db6_327126ignoreE)
_ZN40_INTERNAL_bf073f98_4_k_cu_8ccb8db6_327124cuda3std3__442_GLOBAL__N__bf073f98_4_k_cu_8ccb8db6_327126ignoreE:
	.zero		1
	.type		_ZN40_INTERNAL_bf073f98_4_k_cu_8ccb8db6_327124cute7productE,@object
	.size		_ZN40_INTERNAL_bf073f98_4_k_cu_8ccb8db6_327124cute7productE,(_ZN40_INTERNAL_bf073f98_4_k_cu_8ccb8db6_327124cuda3std3__45__cpo3endE - _ZN40_INTERNAL_bf073f98_4_k_cu_8ccb8db6_327124cute7productE)
_ZN40_INTERNAL_bf073f98_4_k_cu_8ccb8db6_327124cute7productE:
	.zero		1
	.type		_ZN40_INTERNAL_bf073f98_4_k_cu_8ccb8db6_327124cuda3std3__45__cpo3endE,@object
	.size		_ZN40_INTERNAL_bf073f98_4_k_cu_8ccb8db6_327124cuda3std3__45__cpo3endE,(_ZN40_INTERNAL_bf073f98_4_k_cu_8ccb8db6_327124cuda3std3__419piecewise_constructE - _ZN40_INTERNAL_bf073f98_4_k_cu_8ccb8db6_327124cuda3std3__45__cpo3endE)
_ZN40_INTERNAL_bf073f98_4_k_cu_8ccb8db6_327124cuda3std3__45__cpo3endE:
	.zero		1
	.type		_ZN40_INTERNAL_bf073f98_4_k_cu_8ccb8db6_327124cuda3std3__419piecewise_constructE,@object
	.size		_ZN40_INTERNAL_bf073f98_4_k_cu_8ccb8db6_327124cuda3std3__419piecewise_constructE,(_ZN40_INTERNAL_bf073f98_4_k_cu_8ccb8db6_327124cuda3std3__45__cpo4cendE - _ZN40_INTERNAL_bf073f98_4_k_cu_8ccb8db6_327124cuda3std3__419piecewise_constructE)
_ZN40_INTERNAL_bf073f98_4_k_cu_8ccb8db6_327124cuda3std3__419piecewise_constructE:
	.zero		1
	.type		_ZN40_INTERNAL_bf073f98_4_k_cu_8ccb8db6_327124cuda3std3__45__cpo4cendE,@object
	.size		_ZN40_INTERNAL_bf073f98_4_k_cu_8ccb8db6_327124cuda3std3__45__cpo4cendE,(_ZN40_INTERNAL_bf073f98_4_k_cu_8ccb8db6_327124cuda3std6ranges3__45__cpo4swapE - _ZN40_INTERNAL_bf073f98_4_k_cu_8ccb8db6_327124cuda3std3__45__cpo4cendE)
_ZN40_INTERNAL_bf073f98_4_k_cu_8ccb8db6_327124cuda3std3__45__cpo4cendE:
	.zero		1
	.type		_ZN40_INTERNAL_bf073f98_4_k_cu_8ccb8db6_327124cuda3std6ranges3__45__cpo4swapE,@object
	.size		_ZN40_INTERNAL_bf073f98_4_k_cu_8ccb8db6_327124cuda3std6ranges3__45__cpo4swapE,(.L_8 - _ZN40_INTERNAL_bf073f98_4_k_cu_8ccb8db6_327124cuda3std6ranges3__45__cpo4swapE)
_ZN40_INTERNAL_bf073f98_4_k_cu_8ccb8db6_327124cuda3std6ranges3__45__cpo4swapE:
	.zero		1
.L_8:


//--------------------- .nv.constant0._ZN7cutlass13device_kernelINS_4gemm6kernel13GemmUniversalIN4cute5tupleIJiiiiEEENS1_10collective13CollectiveMmaINS1_34MainloopSm90TmaGmmaWarpSpecializedILi2ENS5_IJNS4_1CILi8EEENSA_ILi1EEESC_EEENS1_35KernelTmaWarpSpecializedCooperativeEEENS5_IJNSA_ILi128EEENSA_ILi64EEESG_EEENS_10tfloat32_tENS5_IJlSC_lEEESJ_SK_NS4_8TiledMMAINS4_8MMA_AtomIJNS4_4SM904GMMA29MMA_64x64x8_F32TF32TF32_SS_TNILNSO_7ScaleInE1ELSQ_1EEEEEENS4_6LayoutINS5_IJNSA_ILi2EEESC_SC_EEENS5_IJSC_NSA_ILi0EEESW_EEEEENS5_IJNS4_10UnderscoreESZ_SZ_EEEEENS4_13SM90_TMA_LOADENS4_14ComposedLayoutINS4_7SwizzleILi3ELi4ELi3EEENS4_18smem_ptr_flag_bitsILi32EEENST_INS5_IJSB_NSA_ILi32EEEEEENS5_IJS18_SC_EEEEEEEvNS4_8identityENS4_23SM90_TMA_LOAD_MULTICASTES1C_vS1D_EENS_8epilogue10collective6detail29Sm90TmaWarpSpecializedAdapterINS1H_15DefaultEpilogueISJ_SK_SK_NS1G_6thread17LinearCombinationISJ_Li1EffLNS1L_9ScaleType4KindE0ELNS_15FloatRoundStyleE2ESJ_EENS1_15EpilogueDefaultEEEEEvvEEEEvNT_6ParamsE --------------------------
	.section	.nv.constant0._ZN7cutlass13device_kernelINS_4gemm6kernel13GemmUniversalIN4cute5tupleIJiiiiEEENS1_10collective13CollectiveMmaINS1_34MainloopSm90TmaGmmaWarpSpecializedILi2ENS5_IJNS4_1CILi8EEENSA_ILi1EEESC_EEENS1_35KernelTmaWarpSpecializedCooperativeEEENS5_IJNSA_ILi128EEENSA_ILi64EEESG_EEENS_10tfloat32_tENS5_IJlSC_lEEESJ_SK_NS4_8TiledMMAINS4_8MMA_AtomIJNS4_4SM904GMMA29MMA_64x64x8_F32TF32TF32_SS_TNILNSO_7ScaleInE1ELSQ_1EEEEEENS4_6LayoutINS5_IJNSA_ILi2EEESC_SC_EEENS5_IJSC_NSA_ILi0EEESW_EEEEENS5_IJNS4_10UnderscoreESZ_SZ_EEEEENS4_13SM90_TMA_LOADENS4_14ComposedLayoutINS4_7SwizzleILi3ELi4ELi3EEENS4_18smem_ptr_flag_bitsILi32EEENST_INS5_IJSB_NSA_ILi32EEEEEENS5_IJS18_SC_EEEEEEEvNS4_8identityENS4_23SM90_TMA_LOAD_MULTICASTES1C_vS1D_EENS_8epilogue10collective6detail29Sm90TmaWarpSpecializedAdapterINS1H_15DefaultEpilogueISJ_SK_SK_NS1G_6thread17LinearCombinationISJ_Li1EffLNS1L_9ScaleType4KindE0ELNS_15FloatRoundStyleE2ESJ_EENS1_15EpilogueDefaultEEEEEvvEEEEvNT_6ParamsE,"a",@progbits
	.sectionflags	@""
	.align	4
.nv.constant0._ZN7cutlass13device_kernelINS_4gemm6kernel13GemmUniversalIN4cute5tupleIJiiiiEEENS1_10collective13CollectiveMmaINS1_34MainloopSm90TmaGmmaWarpSpecializedILi2ENS5_IJNS4_1CILi8EEENSA_ILi1EEESC_EEENS1_35KernelTmaWarpSpecializedCooperativeEEENS5_IJNSA_ILi128EEENSA_ILi64EEESG_EEENS_10tfloat32_tENS5_IJlSC_lEEESJ_SK_NS4_8TiledMMAINS4_8MMA_AtomIJNS4_4SM904GMMA29MMA_64x64x8_F32TF32TF32_SS_TNILNSO_7ScaleInE1ELSQ_1EEEEEENS4_6LayoutINS5_IJNSA_ILi2EEESC_SC_EEENS5_IJSC_NSA_ILi0EEESW_EEEEENS5_IJNS4_10UnderscoreESZ_SZ_EEEEENS4_13SM90_TMA_LOADENS4_14ComposedLayoutINS4_7SwizzleILi3ELi4ELi3EEENS4_18smem_ptr_flag_bitsILi32EEENST_INS5_IJSB_NSA_ILi32EEEEEENS5_IJS18_SC_EEEEEEEvNS4_8identityENS4_23SM90_TMA_LOAD_MULTICASTES1C_vS1D_EENS_8epilogue10collective6detail29Sm90TmaWarpSpecializedAdapterINS1H_15DefaultEpilogueISJ_SK_SK_NS1G_6thread17LinearCombinationISJ_Li1EffLNS1L_9ScaleType4KindE0ELNS_15FloatRoundStyleE2ESJ_EENS1_15EpilogueDefaultEEEEEvvEEEEvNT_6ParamsE:
	.zero		1664


//--------------------- SYMBOLS --------------------------

	.type		.nv.reservedSmem.offset0,@object
	.size		.nv.reservedSmem.offset0,0x4
	.type		__assertfail,@function
